//
// Generated by NVIDIA NVVM Compiler
//
// Compiler Build ID: CL-36424714
// Cuda compilation tools, release 13.0, V13.0.88
// Based on NVVM 20.0.0
//

.version 9.0
.target sm_100
.address_size 64

	// .globl	_Z6kernelPhi
.global .align 1 .b8 _ZN34_INTERNAL_5c8633b0_4_k_cu_db1baecd4cuda3std3__45__cpo5beginE[1];
.global .align 1 .b8 _ZN34_INTERNAL_5c8633b0_4_k_cu_db1baecd4cuda3std3__45__cpo3endE[1];
.global .align 1 .b8 _ZN34_INTERNAL_5c8633b0_4_k_cu_db1baecd4cuda3std3__45__cpo6cbeginE[1];
.global .align 1 .b8 _ZN34_INTERNAL_5c8633b0_4_k_cu_db1baecd4cuda3std3__45__cpo4cendE[1];
.global .align 1 .b8 _ZN34_INTERNAL_5c8633b0_4_k_cu_db1baecd4cuda3std3__45__cpo6rbeginE[1];
.global .align 1 .b8 _ZN34_INTERNAL_5c8633b0_4_k_cu_db1baecd4cuda3std3__45__cpo4rendE[1];
.global .align 1 .b8 _ZN34_INTERNAL_5c8633b0_4_k_cu_db1baecd4cuda3std3__45__cpo7crbeginE[1];
.global .align 1 .b8 _ZN34_INTERNAL_5c8633b0_4_k_cu_db1baecd4cuda3std3__45__cpo5crendE[1];
.global .align 1 .b8 _ZN34_INTERNAL_5c8633b0_4_k_cu_db1baecd4cuda3std3__436_GLOBAL__N__5c8633b0_4_k_cu_db1baecd6ignoreE[1];
.global .align 1 .b8 _ZN34_INTERNAL_5c8633b0_4_k_cu_db1baecd4cuda3std3__419piecewise_constructE[1];
.global .align 1 .b8 _ZN34_INTERNAL_5c8633b0_4_k_cu_db1baecd4cuda3std3__48in_placeE[1];
.global .align 1 .b8 _ZN34_INTERNAL_5c8633b0_4_k_cu_db1baecd4cuda3std3__420unreachable_sentinelE[1];
.global .align 1 .b8 _ZN34_INTERNAL_5c8633b0_4_k_cu_db1baecd4cuda3std6ranges3__45__cpo4swapE[1];
.global .align 1 .b8 _ZN34_INTERNAL_5c8633b0_4_k_cu_db1baecd4cuda3std6ranges3__45__cpo9iter_moveE[1];
.global .align 1 .b8 _ZN34_INTERNAL_5c8633b0_4_k_cu_db1baecd4cuda3std6ranges3__45__cpo5beginE[1];
.global .align 1 .b8 _ZN34_INTERNAL_5c8633b0_4_k_cu_db1baecd4cuda3std6ranges3__45__cpo3endE[1];
.global .align 1 .b8 _ZN34_INTERNAL_5c8633b0_4_k_cu_db1baecd4cuda3std6ranges3__45__cpo6cbeginE[1];
.global .align 1 .b8 _ZN34_INTERNAL_5c8633b0_4_k_cu_db1baecd4cuda3std6ranges3__45__cpo4cendE[1];
.global .align 1 .b8 _ZN34_INTERNAL_5c8633b0_4_k_cu_db1baecd4cuda3std6ranges3__45__cpo7advanceE[1];
.global .align 1 .b8 _ZN34_INTERNAL_5c8633b0_4_k_cu_db1baecd4cuda3std6ranges3__45__cpo9iter_swapE[1];
.global .align 1 .b8 _ZN34_INTERNAL_5c8633b0_4_k_cu_db1baecd4cuda3std6ranges3__45__cpo4nextE[1];
.global .align 1 .b8 _ZN34_INTERNAL_5c8633b0_4_k_cu_db1baecd4cuda3std6ranges3__45__cpo4prevE[1];
.global .align 1 .b8 _ZN34_INTERNAL_5c8633b0_4_k_cu_db1baecd4cuda3std6ranges3__45__cpo4dataE[1];
.global .align 1 .b8 _ZN34_INTERNAL_5c8633b0_4_k_cu_db1baecd4cuda3std6ranges3__45__cpo5cdataE[1];
.global .align 1 .b8 _ZN34_INTERNAL_5c8633b0_4_k_cu_db1baecd4cuda3std6ranges3__45__cpo4sizeE[1];
.global .align 1 .b8 _ZN34_INTERNAL_5c8633b0_4_k_cu_db1baecd4cuda3std6ranges3__45__cpo5ssizeE[1];
.global .align 1 .b8 _ZN34_INTERNAL_5c8633b0_4_k_cu_db1baecd4cuda3std6ranges3__45__cpo8distanceE[1];
.global .align 1 .b8 _ZN34_INTERNAL_5c8633b0_4_k_cu_db1baecd6thrust24THRUST_300001_SM_1000_NS6system6detail10sequential3seqE[1];

.visible .entry _Z6kernelPhi(
	.param .u64 .ptr .align 1 _Z6kernelPhi_param_0,
	.param .u32 _Z6kernelPhi_param_1
)
{
	.reg .pred 	%p<23>;
	.reg .b16 	%rs<6>;
	.reg .b32 	%r<61>;
	.reg .b32 	%f<100>;
	.reg .b64 	%rd<9>;

	ld.param.u64 	%rd2, [_Z6kernelPhi_param_0];
	ld.param.u32 	%r19, [_Z6kernelPhi_param_1];
	cvta.to.global.u64 	%rd1, %rd2;
	mov.u32 	%r20, %ctaid.x;
	mov.u32 	%r21, %tid.x;
	mov.u32 	%r22, %nctaid.x;
	mad.lo.s32 	%r1, %r21, %r22, %r20;
	shr.u32 	%r23, %r19, 31;
	add.s32 	%r24, %r19, %r23;
	shr.s32 	%r25, %r24, 1;
	sub.s32 	%r26, %r25, %r20;
	cvt.rn.f32.s32 	%f29, %r26;
	mul.f32 	%f30, %f29, 0f3FC00000;
	cvt.rn.f32.s32 	%f31, %r25;
	div.rn.f32 	%f93, %f30, %f31;
	sub.s32 	%r27, %r25, %r21;
	cvt.rn.f32.s32 	%f32, %r27;
	mul.f32 	%f33, %f32, 0f3FC00000;
	div.rn.f32 	%f92, %f33, %f31;
	mov.b32 	%r2, 0;
$L__BB0_1:
	mul.f32 	%f34, %f93, %f93;
	mul.f32 	%f35, %f92, %f92;
	sub.f32 	%f36, %f34, %f35;
	mul.f32 	%f37, %f93, %f92;
	fma.rn.f32 	%f38, %f93, %f92, %f37;
	add.f32 	%f5, %f36, 0fBF4CCCCD;
	add.f32 	%f6, %f38, 0f3E1FBE77;
	abs.f32 	%f39, %f5;
	setp.geu.f32 	%p1, %f39, 0f20000000;
	abs.f32 	%f40, %f6;
	setp.geu.f32 	%p2, %f40, 0f20000000;
	or.pred  	%p3, %p1, %p2;
	@%p3 bra 	$L__BB0_3;
	mul.f32 	%f43, %f5, 0f40800000;
	mul.f32 	%f44, %f6, 0f40800000;
	mul.f32 	%f45, %f44, %f44;
	fma.rn.f32 	%f46, %f43, %f43, %f45;
	mul.f32 	%f94, %f46, 0f3D800000;
	bra.uni 	$L__BB0_4;
$L__BB0_3:
	mul.f32 	%f42, %f6, %f6;
	fma.rn.f32 	%f94, %f5, %f5, %f42;
$L__BB0_4:
	setp.gt.f32 	%p4, %f94, 0f447A0000;
	mov.u32 	%r56, %r2;
	@%p4 bra 	$L__BB0_21;
	mul.f32 	%f47, %f5, %f5;
	mul.f32 	%f48, %f6, %f6;
	sub.f32 	%f49, %f47, %f48;
	mul.f32 	%f50, %f5, %f6;
	fma.rn.f32 	%f51, %f5, %f6, %f50;
	add.f32 	%f10, %f49, 0fBF4CCCCD;
	add.f32 	%f11, %f51, 0f3E1FBE77;
	abs.f32 	%f52, %f10;
	setp.lt.f32 	%p5, %f52, 0f20000000;
	abs.f32 	%f53, %f11;
	setp.lt.f32 	%p6, %f53, 0f20000000;
	and.pred  	%p7, %p5, %p6;
	@%p7 bra 	$L__BB0_7;
	mul.f32 	%f55, %f11, %f11;
	fma.rn.f32 	%f95, %f10, %f10, %f55;
	bra.uni 	$L__BB0_8;
$L__BB0_7:
	mul.f32 	%f56, %f10, 0f40800000;
	mul.f32 	%f57, %f11, 0f40800000;
	mul.f32 	%f58, %f57, %f57;
	fma.rn.f32 	%f59, %f56, %f56, %f58;
	mul.f32 	%f95, %f59, 0f3D800000;
$L__BB0_8:
	setp.gt.f32 	%p8, %f95, 0f447A0000;
	@%p8 bra 	$L__BB0_20;
	mul.f32 	%f60, %f10, %f10;
	mul.f32 	%f61, %f11, %f11;
	sub.f32 	%f62, %f60, %f61;
	mul.f32 	%f63, %f10, %f11;
	fma.rn.f32 	%f64, %f10, %f11, %f63;
	add.f32 	%f15, %f62, 0fBF4CCCCD;
	add.f32 	%f16, %f64, 0f3E1FBE77;
	abs.f32 	%f65, %f15;
	setp.lt.f32 	%p9, %f65, 0f20000000;
	abs.f32 	%f66, %f16;
	setp.lt.f32 	%p10, %f66, 0f20000000;
	and.pred  	%p11, %p9, %p10;
	@%p11 bra 	$L__BB0_11;
	mul.f32 	%f68, %f16, %f16;
	fma.rn.f32 	%f96, %f15, %f15, %f68;
	bra.uni 	$L__BB0_12;
$L__BB0_11:
	mul.f32 	%f69, %f15, 0f40800000;
	mul.f32 	%f70, %f16, 0f40800000;
	mul.f32 	%f71, %f70, %f70;
	fma.rn.f32 	%f72, %f69, %f69, %f71;
	mul.f32 	%f96, %f72, 0f3D800000;
$L__BB0_12:
	setp.gt.f32 	%p12, %f96, 0f447A0000;
	@%p12 bra 	$L__BB0_19;
	mul.f32 	%f73, %f15, %f15;
	mul.f32 	%f74, %f16, %f16;
	sub.f32 	%f75, %f73, %f74;
	mul.f32 	%f76, %f15, %f16;
	fma.rn.f32 	%f77, %f15, %f16, %f76;
	add.f32 	%f93, %f75, 0fBF4CCCCD;
	add.f32 	%f92, %f77, 0f3E1FBE77;
	abs.f32 	%f78, %f93;
	setp.lt.f32 	%p13, %f78, 0f20000000;
	abs.f32 	%f79, %f92;
	setp.lt.f32 	%p14, %f79, 0f20000000;
	and.pred  	%p15, %p13, %p14;
	@%p15 bra 	$L__BB0_15;
	mul.f32 	%f81, %f92, %f92;
	fma.rn.f32 	%f97, %f93, %f93, %f81;
	bra.uni 	$L__BB0_16;
$L__BB0_15:
	mul.f32 	%f82, %f93, 0f40800000;
	mul.f32 	%f83, %f92, 0f40800000;
	mul.f32 	%f84, %f83, %f83;
	fma.rn.f32 	%f85, %f82, %f82, %f84;
	mul.f32 	%f97, %f85, 0f3D800000;
$L__BB0_16:
	setp.gt.f32 	%p16, %f97, 0f447A0000;
	@%p16 bra 	$L__BB0_18;
	add.s32 	%r2, %r2, 4;
	setp.eq.s32 	%p17, %r2, 360;
	mov.b32 	%r56, 360;
	@%p17 bra 	$L__BB0_21;
	bra.uni 	$L__BB0_1;
$L__BB0_18:
	add.s32 	%r56, %r2, 3;
	bra.uni 	$L__BB0_21;
$L__BB0_19:
	add.s32 	%r56, %r2, 2;
	bra.uni 	$L__BB0_21;
$L__BB0_20:
	add.s32 	%r56, %r2, 1;
$L__BB0_21:
	setp.gt.u32 	%p18, %r56, 360;
	shr.u32 	%r29, %r56, 3;
	mul.hi.u32 	%r30, %r29, 381774871;
	shr.u32 	%r31, %r30, 2;
	mul.lo.s32 	%r32, %r31, 360;
	sub.s32 	%r33, %r56, %r32;
	selp.b32 	%r34, %r33, %r56, %p18;
	shl.b32 	%r35, %r34, 12;
	or.b32  	%r8, %r35, 50;
	mul.hi.u32 	%r36, %r8, -2004318071;
	shr.u32 	%r37, %r36, 6;
	and.b32  	%r9, %r37, 4095;
	setp.gt.u32 	%p19, %r9, 2047;
	@%p19 bra 	$L__BB0_23;
	shl.b32 	%r44, %r9, 12;
	sub.s32 	%r45, 8388608, %r44;
	shr.u32 	%r46, %r45, 11;
	sub.s32 	%r47, 4096, %r46;
	mad.lo.s32 	%r48, %r47, 255, 2048;
	shr.u32 	%r49, %r48, 12;
	cvt.rn.f32.u32 	%f98, %r49;
	mov.f32 	%f99, 0f437F0000;
	bra.uni 	$L__BB0_24;
$L__BB0_23:
	shl.b32 	%r38, %r9, 1;
	add.s32 	%r39, %r38, 2093056;
	and.b32  	%r40, %r39, 2097150;
	sub.s32 	%r41, 4096, %r40;
	mad.lo.s32 	%r42, %r41, 255, 2048;
	shr.u32 	%r43, %r42, 12;
	cvt.rn.f32.u32 	%f99, %r43;
	mov.f32 	%f98, 0f437F0000;
$L__BB0_24:
	min.f32 	%f88, %f99, 0f437F0000;
	max.f32 	%f89, %f88, 0f00000000;
	min.f32 	%f90, %f98, 0f437F0000;
	max.f32 	%f91, %f90, 0f00000000;
	shr.u32 	%r51, %r36, 18;
	cvt.rzi.s32.f32 	%r10, %f89;
	cvt.rzi.s32.f32 	%r59, %f91;
	mov.b32 	%r57, 0;
	setp.eq.s32 	%p20, %r51, 1;
	mov.u32 	%r58, %r10;
	@%p20 bra 	$L__BB0_28;
	setp.ne.s32 	%p21, %r51, 2;
	@%p21 bra 	$L__BB0_27;
	mov.b32 	%r58, 0;
	mov.u32 	%r57, %r59;
	mov.u32 	%r59, %r10;
	bra.uni 	$L__BB0_28;
$L__BB0_27:
	mov.b32 	%r54, 0;
	mov.u32 	%r57, %r10;
	mov.u32 	%r58, %r59;
	mov.u32 	%r59, %r54;
$L__BB0_28:
	shl.b32 	%r60, %r1, 2;
	setp.gt.u32 	%p22, %r56, 20;
	@%p22 bra 	$L__BB0_30;
	cvt.u64.u32 	%rd5, %r60;
	add.s64 	%rd6, %rd1, %rd5;
	mov.b16 	%rs5, 255;
	st.global.u8 	[%rd6], %rs5;
	st.global.u8 	[%rd6+1], %rs5;
	bra.uni 	$L__BB0_31;
$L__BB0_30:
	cvt.u64.u32 	%rd3, %r60;
	add.s64 	%rd4, %rd1, %rd3;
	st.global.u8 	[%rd4], %r57;
	st.global.u8 	[%rd4+1], %r58;
	cvt.u16.u32 	%rs5, %r59;
$L__BB0_31:
	cvt.u64.u32 	%rd7, %r60;
	add.s64 	%rd8, %rd1, %rd7;
	st.global.u8 	[%rd8+2], %rs5;
	mov.b16 	%rs4, 255;
	st.global.u8 	[%rd8+3], %rs4;
	ret;

}


// ===== COMPILED SASS (sm_100) =====

	.target	sm_100

	.elftype	@"ET_EXEC"


//--------------------- .note.nv.tkinfo           --------------------------
	.section	.note.nv.tkinfo,"",@"SHT_NOTE"
	.sectionflags	@"SHF_NOTE_NV_TKINFO"
	.tkinfo
        /*0018*/ 	.word	0x00000002
        /*0030*/ 	.string	""
        /*0030*/ 	.string	"ptxas"
        /*0030*/ 	.string	"Cuda compilation tools, release 13.0, V13.0.88"
        /*0030*/ 	.string	"Build cuda_13.0.r13.0/compiler.36424714_0"
        /*0030*/ 	.string	"-arch sm_100 -m 64 "



//--------------------- .note.nv.cuinfo           --------------------------
	.section	.note.nv.cuinfo,"",@"SHT_NOTE"
	.sectionflags	@"SHF_NOTE_NV_CUINFO"
        /*0018*/ 	.short	0x0002
        /*001a*/ 	.short	0x0064
        /*001c*/ 	.short	0x0082
	.zero		2


//--------------------- .nv.info                  --------------------------
	.section	.nv.info,"",@"SHT_CUDA_INFO"
	.align	4


	//----- nvinfo : EIATTR_REGCOUNT
	.align		4
        /*0000*/ 	.byte	0x04, 0x2f
        /*0002*/ 	.short	(.L_29 - .L_28)
	.align		4
.L_28:
        /*0004*/ 	.word	index@(_Z6kernelPhi)
        /*0008*/ 	.word	0x00000011


	//----- nvinfo : EIATTR_FRAME_SIZE
	.align		4
.L_29:
        /*000c*/ 	.byte	0x04, 0x11
        /*000e*/ 	.short	(.L_31 - .L_30)
	.align		4
.L_30:
        /*0010*/ 	.word	index@($__internal_0_$__cuda_sm3x_div_rn_noftz_f32_slowpath)
        /*0014*/ 	.word	0x00000000


	//----- nvinfo : EIATTR_FRAME_SIZE
	.align		4
.L_31:
        /*0018*/ 	.byte	0x04, 0x11
        /*001a*/ 	.short	(.L_33 - .L_32)
	.align		4
.L_32:
        /*001c*/ 	.word	index@(_Z6kernelPhi)
        /*0020*/ 	.word	0x00000000


	//----- nvinfo : EIATTR_MIN_STACK_SIZE
	.align		4
.L_33:
        /*0024*/ 	.byte	0x04, 0x12
        /*0026*/ 	.short	(.L_35 - .L_34)
	.align		4
.L_34:
        /*0028*/ 	.word	index@(_Z6kernelPhi)
        /*002c*/ 	.word	0x00000000
.L_35:


//--------------------- .nv.compat                --------------------------
	.section	.nv.compat,"",@"SHT_CUDA_COMPAT_INFO"
	.align	4
        /*0000*/ 	.byte	0x02, 0x09, 0x00, 0x00, 0x02, 0x02, 0x01, 0x00, 0x02, 0x05, 0x05, 0x00, 0x03, 0x07, 0x01, 0x01
        /*0010*/ 	.byte	0x02, 0x03, 0x00, 0x00, 0x02, 0x06, 0x01, 0x00, 0x04, 0x0b, 0x08, 0x00, 0x01, 0x00, 0x00, 0x00
        /*0020*/ 	.byte	0x00, 0x00, 0x00, 0x00


//--------------------- .nv.info._Z6kernelPhi     --------------------------
	.section	.nv.info._Z6kernelPhi,"",@"SHT_CUDA_INFO"
	.sectionflags	@""
	.align	4


	//----- nvinfo : EIATTR_CUDA_API_VERSION
	.align		4
        /*0000*/ 	.byte	0x04, 0x37
        /*0002*/ 	.short	(.L_37 - .L_36)
.L_36:
        /*0004*/ 	.word	0x00000082


	//----- nvinfo : EIATTR_KPARAM_INFO
	.align		4
.L_37:
        /*0008*/ 	.byte	0x04, 0x17
        /*000a*/ 	.short	(.L_39 - .L_38)
.L_38:
        /*000c*/ 	.word	0x00000000
        /*0010*/ 	.short	0x0001
        /*0012*/ 	.short	0x0008
        /*0014*/ 	.byte	0x00, 0xf0, 0x11, 0x00


	//----- nvinfo : EIATTR_KPARAM_INFO
	.align		4
.L_39:
        /*0018*/ 	.byte	0x04, 0x17
        /*001a*/ 	.short	(.L_41 - .L_40)
.L_40:
        /*001c*/ 	.word	0x00000000
        /*0020*/ 	.short	0x0000
        /*0022*/ 	.short	0x0000
        /*0024*/ 	.byte	0x00, 0xf5, 0x21, 0x00


	//----- nvinfo : EIATTR_SPARSE_MMA_MASK
	.align		4
.L_41:
        /*0028*/ 	.byte	0x03, 0x50
        /*002a*/ 	.short	0x0000


	//----- nvinfo : EIATTR_MAXREG_COUNT
	.align		4
        /*002c*/ 	.byte	0x03, 0x1b
        /*002e*/ 	.short	0x00ff


	//----- nvinfo : EIATTR_MERCURY_ISA_VERSION
	.align		4
        /*0030*/ 	.byte	0x03, 0x5f
        /*0032*/ 	.short	0x0101


	//----- nvinfo : EIATTR_VRC_CTA_INIT_COUNT
	.align		4
        /*0034*/ 	.byte	0x02, 0x4a
	.zero		1
	.zero		1


	//----- nvinfo : EIATTR_EXIT_INSTR_OFFSETS
	.align		4
        /*0038*/ 	.byte	0x04, 0x1c
        /*003a*/ 	.short	(.L_43 - .L_42)


	//   ....[0]....
.L_42:
        /*003c*/ 	.word	0x00000bf0


	//----- nvinfo : EIATTR_CRS_STACK_SIZE
	.align		4
.L_43:
        /*0040*/ 	.byte	0x04, 0x1e
        /*0042*/ 	.short	(.L_45 - .L_44)
.L_44:
        /*0044*/ 	.word	0x00000000


	//----- nvinfo : EIATTR_CBANK_PARAM_SIZE
	.align		4
.L_45:
        /*0048*/ 	.byte	0x03, 0x19
        /*004a*/ 	.short	0x000c


	//----- nvinfo : EIATTR_PARAM_CBANK
	.align		4
        /*004c*/ 	.byte	0x04, 0x0a
        /*004e*/ 	.short	(.L_47 - .L_46)
	.align		4
.L_46:
        /*0050*/ 	.word	index@(.nv.constant0._Z6kernelPhi)
        /*0054*/ 	.short	0x0380
        /*0056*/ 	.short	0x000c


	//----- nvinfo : EIATTR_SW_WAR
	.align		4
.L_47:
        /*0058*/ 	.byte	0x04, 0x36
        /*005a*/ 	.short	(.L_49 - .L_48)
.L_48:
        /*005c*/ 	.word	0x00000008
.L_49:


//--------------------- .nv.callgraph             --------------------------
	.section	.nv.callgraph,"",@"SHT_CUDA_CALLGRAPH"
	.align	4
	.sectionentsize	8
	.align		4
        /*0000*/ 	.word	0x00000000
	.align		4
        /*0004*/ 	.word	0xffffffff
	.align		4
        /*0008*/ 	.word	0x00000000
	.align		4
        /*000c*/ 	.word	0xfffffffe
	.align		4
        /*0010*/ 	.word	0x00000000
	.align		4
        /*0014*/ 	.word	0xfffffffd
	.align		4
        /*0018*/ 	.word	0x00000000
	.align		4
        /*001c*/ 	.word	0xfffffffc


//--------------------- .nv.constant4             --------------------------
	.section	.nv.constant4,"a",@progbits
	.align	8
	.align		8
.nv.constant4:
        /*0000*/ 	.dword	_ZN34_INTERNAL_5c8633b0_4_k_cu_db1baecd4cuda3std3__45__cpo5beginE
	.align		8
        /*0008*/ 	.dword	_ZN34_INTERNAL_5c8633b0_4_k_cu_db1baecd4cuda3std3__45__cpo3endE
	.align		8
        /*0010*/ 	.dword	_ZN34_INTERNAL_5c8633b0_4_k_cu_db1baecd4cuda3std3__45__cpo6cbeginE
	.align		8
        /*0018*/ 	.dword	_ZN34_INTERNAL_5c8633b0_4_k_cu_db1baecd4cuda3std3__45__cpo4cendE
	.align		8
        /*0020*/ 	.dword	_ZN34_INTERNAL_5c8633b0_4_k_cu_db1baecd4cuda3std3__45__cpo6rbeginE
	.align		8
        /*0028*/ 	.dword	_ZN34_INTERNAL_5c8633b0_4_k_cu_db1baecd4cuda3std3__45__cpo4rendE
	.align		8
        /*0030*/ 	.dword	_ZN34_INTERNAL_5c8633b0_4_k_cu_db1baecd4cuda3std3__45__cpo7crbeginE
	.align		8
        /*0038*/ 	.dword	_ZN34_INTERNAL_5c8633b0_4_k_cu_db1baecd4cuda3std3__45__cpo5crendE
	.align		8
        /*0040*/ 	.dword	_ZN34_INTERNAL_5c8633b0_4_k_cu_db1baecd4cuda3std3__436_GLOBAL__N__5c8633b0_4_k_cu_db1baecd6ignoreE
	.align		8
        /*0048*/ 	.dword	_ZN34_INTERNAL_5c8633b0_4_k_cu_db1baecd4cuda3std3__419piecewise_constructE
	.align		8
        /*0050*/ 	.dword	_ZN34_INTERNAL_5c8633b0_4_k_cu_db1baecd4cuda3std3__48in_placeE
	.align		8
        /*0058*/ 	.dword	_ZN34_INTERNAL_5c8633b0_4_k_cu_db1baecd4cuda3std3__420unreachable_sentinelE
	.align		8
        /*0060*/ 	.dword	_ZN34_INTERNAL_5c8633b0_4_k_cu_db1baecd4cuda3std6ranges3__45__cpo4swapE
	.align		8
        /*0068*/ 	.dword	_ZN34_INTERNAL_5c8633b0_4_k_cu_db1baecd4cuda3std6ranges3__45__cpo9iter_moveE
	.align		8
        /*0070*/ 	.dword	_ZN34_INTERNAL_5c8633b0_4_k_cu_db1baecd4cuda3std6ranges3__45__cpo5beginE
	.align		8
        /*0078*/ 	.dword	_ZN34_INTERNAL_5c8633b0_4_k_cu_db1baecd4cuda3std6ranges3__45__cpo3endE
	.align		8
        /*0080*/ 	.dword	_ZN34_INTERNAL_5c8633b0_4_k_cu_db1baecd4cuda3std6ranges3__45__cpo6cbeginE
	.align		8
        /*0088*/ 	.dword	_ZN34_INTERNAL_5c8633b0_4_k_cu_db1baecd4cuda3std6ranges3__45__cpo4cendE
	.align		8
        /*0090*/ 	.dword	_ZN34_INTERNAL_5c8633b0_4_k_cu_db1baecd4cuda3std6ranges3__45__cpo7advanceE
	.align		8
        /*0098*/ 	.dword	_ZN34_INTERNAL_5c8633b0_4_k_cu_db1baecd4cuda3std6ranges3__45__cpo9iter_swapE
	.align		8
        /*00a0*/ 	.dword	_ZN34_INTERNAL_5c8633b0_4_k_cu_db1baecd4cuda3std6ranges3__45__cpo4nextE
	.align		8
        /*00a8*/ 	.dword	_ZN34_INTERNAL_5c8633b0_4_k_cu_db1baecd4cuda3std6ranges3__45__cpo4prevE
	.align		8
        /*00b0*/ 	.dword	_ZN34_INTERNAL_5c8633b0_4_k_cu_db1baecd4cuda3std6ranges3__45__cpo4dataE
	.align		8
        /*00b8*/ 	.dword	_ZN34_INTERNAL_5c8633b0_4_k_cu_db1baecd4cuda3std6ranges3__45__cpo5cdataE
	.align		8
        /*00c0*/ 	.dword	_ZN34_INTERNAL_5c8633b0_4_k_cu_db1baecd4cuda3std6ranges3__45__cpo4sizeE
	.align		8
        /*00c8*/ 	.dword	_ZN34_INTERNAL_5c8633b0_4_k_cu_db1baecd4cuda3std6ranges3__45__cpo5ssizeE
	.align		8
        /*00d0*/ 	.dword	_ZN34_INTERNAL_5c8633b0_4_k_cu_db1baecd4cuda3std6ranges3__45__cpo8distanceE
	.align		8
        /*00d8*/ 	.dword	_ZN34_INTERNAL_5c8633b0_4_k_cu_db1baecd6thrust24THRUST_300001_SM_1000_NS6system6detail10sequential3seqE


//--------------------- .text._Z6kernelPhi        --------------------------
	.section	.text._Z6kernelPhi,"ax",@progbits
	.align	128
        .global         _Z6kernelPhi
        .type           _Z6kernelPhi,@function
        .size           _Z6kernelPhi,(.L_x_26 - _Z6kernelPhi)
        .other          _Z6kernelPhi,@"STO_CUDA_ENTRY STV_DEFAULT"
_Z6kernelPhi:
.text._Z6kernelPhi:
[----:B------:R-:W-:Y:S01]  /*0000*/  LDC R1, c[0x0][0x37c] ;  /* 0x0000df00ff017b82 */ /* 0x000fe20000000800 */
[----:B------:R-:W0:Y:S07]  /*0010*/  LDCU UR4, c[0x0][0x388] ;  /* 0x00007100ff0477ac */ /* 0x000e2e0008000800 */
[----:B------:R-:W1:Y:S01]  /*0020*/  S2UR UR6, SR_CTAID.X ;  /* 0x00000000000679c3 */ /* 0x000e620000002500 */
[----:B------:R-:W2:Y:S07]  /*0030*/  S2R R4, SR_TID.X ;  /* 0x0000000000047919 */ /* 0x000eae0000002100 */
[----:B------:R-:W2:Y:S01]  /*0040*/  LDC R9, c[0x0][0x370] ;  /* 0x0000dc00ff097b82 */ /* 0x000ea20000000800 */
[----:B0-----:R-:W-:-:S04]  /*0050*/  ULEA.HI UR4, UR4, UR4, URZ, 0x1 ;  /* 0x0000000404047291 */ /* 0x001fc8000f8f08ff */
[----:B------:R-:W-:-:S04]  /*0060*/  USHF.R.S32.HI UR4, URZ, 0x1, UR4 ;  /* 0x00000001ff047899 */ /* 0x000fc80008011404 */
[----:B-1----:R-:W-:Y:S02]  /*0070*/  UIADD3 UR5, UPT, UPT, UR4, -UR6, URZ ;  /* 0x8000000604057290 */ /* 0x002fe4000fffe0ff */
[----:B------:R-:W-:-:S04]  /*0080*/  I2FP.F32.S32 R3, UR4 ;  /* 0x0000000400037c45 */ /* 0x000fc80008201400 */
[----:B------:R-:W0:Y:S01]  /*0090*/  MUFU.RCP R2, R3 ;  /* 0x0000000300027308 */ /* 0x000e220000001000 */
[----:B------:R-:W-:-:S05]  /*00a0*/  I2FP.F32.S32 R0, UR5 ;  /* 0x0000000500007c45 */ /* 0x000fca0008201400 */
[----:B------:R-:W-:-:S04]  /*00b0*/  FMUL R0, R0, 1.5 ;  /* 0x3fc0000000007820 */ /* 0x000fc80000400000 */
[----:B------:R-:W1:Y:S01]  /*00c0*/  FCHK P0, R0, R3 ;  /* 0x0000000300007302 */ /* 0x000e620000000000 */
[----:B0-----:R-:W-:-:S04]  /*00d0*/  FFMA R5, -R3, R2, 1 ;  /* 0x3f80000003057423 */ /* 0x001fc80000000102 */
[----:B------:R-:W-:Y:S01]  /*00e0*/  FFMA R5, R2, R5, R2 ;  /* 0x0000000502057223 */ /* 0x000fe20000000002 */
[----:B--2---:R-:W-:-:S03]  /*00f0*/  IMAD R2, R4, R9, UR6 ;  /* 0x0000000604027e24 */ /* 0x004fc6000f8e0209 */
[----:B------:R-:W-:-:S04]  /*0100*/  FFMA R6, R0, R5, RZ ;  /* 0x0000000500067223 */ /* 0x000fc800000000ff */
[----:B------:R-:W-:-:S04]  /*0110*/  FFMA R7, -R3, R6, R0 ;  /* 0x0000000603077223 */ /* 0x000fc80000000100 */
[----:B------:R-:W-:Y:S01]  /*0120*/  FFMA R5, R5, R7, R6 ;  /* 0x0000000705057223 */ /* 0x000fe20000000006 */
[----:B-1----:R-:W-:Y:S06]  /*0130*/  @!P0 BRA `(.L_x_0) ;  /* 0x00000000000c8947 */ /* 0x002fec0003800000 */
[----:B------:R-:W-:-:S07]  /*0140*/  MOV R6, 0x160 ;  /* 0x0000016000067802 */ /* 0x000fce0000000f00 */
[----:B------:R-:W-:Y:S05]  /*0150*/  CALL.REL.NOINC `($__internal_0_$__cuda_sm3x_div_rn_noftz_f32_slowpath) ;  /* 0x0000000800a87944 */ /* 0x000fea0003c00000 */
[----:B------:R-:W-:-:S07]  /*0160*/  IMAD.MOV.U32 R5, RZ, RZ, R0 ;  /* 0x000000ffff057224 */ /* 0x000fce00078e0000 */
.L_x_0:
[----:B------:R-:W0:Y:S01]  /*0170*/  MUFU.RCP R0, R3 ;  /* 0x0000000300007308 */ /* 0x000e220000001000 */
[----:B------:R-:W-:Y:S01]  /*0180*/  IADD3 R4, PT, PT, -R4, UR4, RZ ;  /* 0x0000000404047c10 */ /* 0x000fe2000fffe1ff */
[----:B------:R-:W-:Y:S03]  /*0190*/  BSSY.RECONVERGENT B0, `(.L_x_1) ;  /* 0x000000e000007945 */ /* 0x000fe60003800200 */
[----:B------:R-:W-:-:S05]  /*01a0*/  I2FP.F32.S32 R4, R4 ;  /* 0x0000000400047245 */ /* 0x000fca0000201400 */
[----:B------:R-:W-:Y:S01]  /*01b0*/  FMUL R6, R4, 1.5 ;  /* 0x3fc0000004067820 */ /* 0x000fe20000400000 */
[----:B------:R-:W-:-:S03]  /*01c0*/  IMAD.MOV.U32 R4, RZ, RZ, R5 ;  /* 0x000000ffff047224 */ /* 0x000fc600078e0005 */
[----:B------:R-:W1:Y:S01]  /*01d0*/  FCHK P0, R6, R3 ;  /* 0x0000000306007302 */ /* 0x000e620000000000 */
[----:B0-----:R-:W-:-:S04]  /*01e0*/  FFMA R7, -R3, R0, 1 ;  /* 0x3f80000003077423 */ /* 0x001fc80000000100 */
[----:B------:R-:W-:-:S04]  /*01f0*/  FFMA R0, R0, R7, R0 ;  /* 0x0000000700007223 */ /* 0x000fc80000000000 */
[----:B------:R-:W-:-:S04]  /*0200*/  FFMA R7, R0, R6, RZ ;  /* 0x0000000600077223 */ /* 0x000fc800000000ff */
[----:B------:R-:W-:-:S04]  /*0210*/  FFMA R8, -R3, R7, R6 ;  /* 0x0000000703087223 */ /* 0x000fc80000000106 */
[----:B------:R-:W-:Y:S01]  /*0220*/  FFMA R0, R0, R8, R7 ;  /* 0x0000000800007223 */ /* 0x000fe20000000007 */
[----:B-1----:R-:W-:Y:S06]  /*0230*/  @!P0 BRA `(.L_x_2) ;  /* 0x00000000000c8947 */ /* 0x002fec0003800000 */
[----:B------:R-:W-:Y:S02]  /*0240*/  MOV R0, R6 ;  /* 0x0000000600007202 */ /* 0x000fe40000000f00 */
[----:B------:R-:W-:-:S07]  /*0250*/  MOV R6, 0x270 ;  /* 0x0000027000067802 */ /* 0x000fce0000000f00 */
[----:B------:R-:W-:Y:S05]  /*0260*/  CALL.REL.NOINC `($__internal_0_$__cuda_sm3x_div_rn_noftz_f32_slowpath) ;  /* 0x0000000800647944 */ /* 0x000fea0003c00000 */
.L_x_2:
[----:B------:R-:W-:Y:S05]  /*0270*/  BSYNC.RECONVERGENT B0 ;  /* 0x0000000000007941 */ /* 0x000fea0003800200 */
.L_x_1:
[----:B------:R-:W-:Y:S01]  /*0280*/  BSSY.RECONVERGENT B0, `(.L_x_3) ;  /* 0x0000052000007945 */ /* 0x000fe20003800200 */
[----:B------:R-:W-:Y:S02]  /*0290*/  IMAD.MOV.U32 R3, RZ, RZ, R0 ;  /* 0x000000ffff037224 */ /* 0x000fe400078e0000 */
[----:B------:R-:W-:-:S07]  /*02a0*/  IMAD.MOV.U32 R0, RZ, RZ, RZ ;  /* 0x000000ffff007224 */ /* 0x000fce00078e00ff */
.L_x_8:
[C---:B------:R-:W-:Y:S01]  /*02b0*/  FMUL R6, R3.reuse, R4 ;  /* 0x0000000403067220 */ /* 0x040fe20000400000 */
[----:B------:R-:W-:-:S03]  /*02c0*/  FMUL R5, R3, R3 ;  /* 0x0000000303057220 */ /* 0x000fc60000400000 */
[-C--:B------:R-:W-:Y:S01]  /*02d0*/  FFMA R6, R3, R4.reuse, R6 ;  /* 0x0000000403067223 */ /* 0x080fe20000000006 */
[----:B------:R-:W-:-:S03]  /*02e0*/  FFMA R5, R4, R4, -R5 ;  /* 0x0000000404057223 */ /* 0x000fc60000000805 */
[----:B------:R-:W-:Y:S01]  /*02f0*/  FADD R7, R6, 0.15600000321865081787 ;  /* 0x3e1fbe7706077421 */ /* 0x000fe20000000000 */
[----:B------:R-:W-:-:S04]  /*0300*/  FADD R6, R5, -0.80000001192092895508 ;  /* 0xbf4ccccd05067421 */ /* 0x000fc80000000000 */
[----:B------:R-:W-:-:S04]  /*0310*/  FSETP.GEU.AND P0, PT, |R7|, 1.084202172485504434e-19, PT ;  /* 0x200000000700780b */ /* 0x000fc80003f0e200 */
[----:B------:R-:W-:-:S13]  /*0320*/  FSETP.GEU.OR P0, PT, |R6|, 1.084202172485504434e-19, P0 ;  /* 0x200000000600780b */ /* 0x000fda000070e600 */
[----:B------:R-:W-:Y:S01]  /*0330*/  @!P0 FMUL R4, R7, 4 ;  /* 0x4080000007048820 */ /* 0x000fe20000400000 */
[----:B------:R-:W-:-:S03]  /*0340*/  @!P0 FMUL R3, R6, 4 ;  /* 0x4080000006038820 */ /* 0x000fc60000400000 */
[----:B------:R-:W-:-:S04]  /*0350*/  @!P0 FMUL R4, R4, R4 ;  /* 0x0000000404048220 */ /* 0x000fc80000400000 */
[----:B------:R-:W-:Y:S01]  /*0360*/  @!P0 FFMA R4, R3, R3, R4 ;  /* 0x0000000303048223 */ /* 0x000fe20000000004 */
[----:B------:R-:W-:-:S03]  /*0370*/  @P0 FMUL R3, R7, R7 ;  /* 0x0000000707030220 */ /* 0x000fc60000400000 */
[----:B------:R-:W-:Y:S01]  /*0380*/  @!P0 FMUL R4, R4, 0.0625 ;  /* 0x3d80000004048820 */ /* 0x000fe20000400000 */
[----:B------:R-:W-:-:S05]  /*0390*/  @P0 FFMA R4, R6, R6, R3 ;  /* 0x0000000606040223 */ /* 0x000fca0000000003 */
[----:B------:R-:W-:-:S13]  /*03a0*/  FSETP.GT.AND P0, PT, R4, 1000, PT ;  /* 0x447a00000400780b */ /* 0x000fda0003f04000 */
[----:B------:R-:W-:Y:S05]  /*03b0*/  @P0 BRA `(.L_x_4) ;  /* 0x0000000000f80947 */ /* 0x000fea0003800000 */
[-C--:B------:R-:W-:Y:S01]  /*03c0*/  FMUL R3, R6, R7.reuse ;  /* 0x0000000706037220 */ /* 0x080fe20000400000 */
[----:B------:R-:W-:-:S03]  /*03d0*/  FMUL R5, R7, R7 ;  /* 0x0000000707057220 */ /* 0x000fc60000400000 */
[C---:B------:R-:W-:Y:S01]  /*03e0*/  FFMA R4, R6.reuse, R7, R3 ;  /* 0x0000000706047223 */ /* 0x040fe20000000003 */
[----:B------:R-:W-:-:S03]  /*03f0*/  FFMA R3, R6, R6, -R5 ;  /* 0x0000000606037223 */ /* 0x000fc60000000805 */
[----:B------:R-:W-:Y:S01]  /*0400*/  FADD R7, R4, 0.15600000321865081787 ;  /* 0x3e1fbe7704077421 */ /* 0x000fe20000000000 */
[----:B------:R-:W-:-:S04]  /*0410*/  FADD R6, R3, -0.80000001192092895508 ;  /* 0xbf4ccccd03067421 */ /* 0x000fc80000000000 */
[----:B------:R-:W-:-:S04]  /*0420*/  FSETP.GEU.AND P0, PT, |R7|, 1.084202172485504434e-19, PT ;  /* 0x200000000700780b */ /* 0x000fc80003f0e200 */
[----:B------:R-:W-:-:S13]  /*0430*/  FSETP.LT.AND P0, PT, |R6|, 1.084202172485504434e-19, !P0 ;  /* 0x200000000600780b */ /* 0x000fda0004701200 */
[C---:B------:R-:W-:Y:S01]  /*0440*/  @P0 FMUL R5, R7.reuse, 4 ;  /* 0x4080000007050820 */ /* 0x040fe20000400000 */
[C---:B------:R-:W-:Y:S01]  /*0450*/  @P0 FMUL R4, R6.reuse, 4 ;  /* 0x4080000006040820 */ /* 0x040fe20000400000 */
[----:B------:R-:W-:Y:S02]  /*0460*/  @!P0 FMUL R3, R7, R7 ;  /* 0x0000000707038220 */ /* 0x000fe40000400000 */
[----:B------:R-:W-:Y:S02]  /*0470*/  @P0 FMUL R5, R5, R5 ;  /* 0x0000000505050220 */ /* 0x000fe40000400000 */
[----:B------:R-:W-:Y:S02]  /*0480*/  @!P0 FFMA R3, R6, R6, R3 ;  /* 0x0000000606038223 */ /* 0x000fe40000000003 */
[----:B------:R-:W-:-:S04]  /*0490*/  @P0 FFMA R5, R4, R4, R5 ;  /* 0x0000000404050223 */ /* 0x000fc80000000005 */
[----:B------:R-:W-:-:S05]  /*04a0*/  @P0 FMUL R3, R5, 0.0625 ;  /* 0x3d80000005030820 */ /* 0x000fca0000400000 */
        /* <DEDUP_REMOVED lines=36> */
[----:B------:R-:W-:Y:S01]  /*06f0*/  IADD3 R5, PT, PT, R0, 0x4, RZ ;  /* 0x0000000400057810 */ /* 0x000fe20007ffe0ff */
[----:B------:R-:W-:-:S03]  /*0700*/  IMAD.MOV.U32 R0, RZ, RZ, 0x168 ;  /* 0x00000168ff007424 */ /* 0x000fc600078e00ff */
[----:B------:R-:W-:-:S13]  /*0710*/  ISETP.NE.AND P0, PT, R5, 0x168, PT ;  /* 0x000001680500780c */ /* 0x000fda0003f05270 */
[----:B------:R-:W-:Y:S05]  /*0720*/  @!P0 BRA `(.L_x_4) ;  /* 0x00000000001c8947 */ /* 0x000fea0003800000 */
[----:B------:R-:W-:Y:S01]  /*0730*/  IMAD.MOV.U32 R0, RZ, RZ, R5 ;  /* 0x000000ffff007224 */ /* 0x000fe200078e0005 */
[----:B------:R-:W-:Y:S06]  /*0740*/  BRA `(.L_x_8) ;  /* 0xfffffff800d87947 */ /* 0x000fec000383ffff */
.L_x_7:
[----:B------:R-:W-:Y:S01]  /*0750*/  IADD3 R0, PT, PT, R0, 0x3, RZ ;  /* 0x0000000300007810 */ /* 0x000fe20007ffe0ff */
[----:B------:R-:W-:Y:S06]  /*0760*/  BRA `(.L_x_4) ;  /* 0x00000000000c7947 */ /* 0x000fec0003800000 */
.L_x_6:
[----:B------:R-:W-:Y:S01]  /*0770*/  VIADD R0, R0, 0x2 ;  /* 0x0000000200007836 */ /* 0x000fe20000000000 */
[----:B------:R-:W-:Y:S06]  /*0780*/  BRA `(.L_x_4) ;  /* 0x0000000000047947 */ /* 0x000fec0003800000 */
.L_x_5:
[----:B------:R-:W-:-:S07]  /*0790*/  VIADD R0, R0, 0x1 ;  /* 0x0000000100007836 */ /* 0x000fce0000000000 */
.L_x_4:
[----:B------:R-:W-:Y:S05]  /*07a0*/  BSYNC.RECONVERGENT B0 ;  /* 0x0000000000007941 */ /* 0x000fea0003800200 */
.L_x_3:
[----:B------:R-:W-:Y:S01]  /*07b0*/  SHF.R.U32.HI R3, RZ, 0x3, R0 ;  /* 0x00000003ff037819 */ /* 0x000fe20000011600 */
[----:B------:R-:W-:Y:S01]  /*07c0*/  BSSY.RECONVERGENT B0, `(.L_x_9) ;  /* 0x000001d000007945 */ /* 0x000fe20003800200 */
[----:B------:R-:W-:Y:S01]  /*07d0*/  ISETP.GT.U32.AND P0, PT, R0, 0x168, PT ;  /* 0x000001680000780c */ /* 0x000fe20003f04070 */
[----:B------:R-:W-:Y:S02]  /*07e0*/  HFMA2 R4, -RZ, RZ, 0, 1.5199184417724609375e-05 ;  /* 0x000000ffff047431 */ /* 0x000fe400000001ff */
[----:B------:R-:W-:-:S05]  /*07f0*/  IMAD.HI.U32 R3, R3, 0x16c16c17, RZ ;  /* 0x16c16c1703037827 */ /* 0x000fca00078e00ff */
[----:B------:R-:W-:-:S05]  /*0800*/  SHF.R.U32.HI R3, RZ, 0x2, R3 ;  /* 0x00000002ff037819 */ /* 0x000fca0000011603 */
[----:B------:R-:W-:-:S05]  /*0810*/  IMAD R3, R3, -0x168, R0 ;  /* 0xfffffe9803037824 */ /* 0x000fca00078e0200 */
[----:B------:R-:W-:-:S04]  /*0820*/  SEL R3, R3, R0, P0 ;  /* 0x0000000003037207 */ /* 0x000fc80000000000 */
[----:B------:R-:W-:-:S05]  /*0830*/  LEA R3, R3, 0x32, 0xc ;  /* 0x0000003203037811 */ /* 0x000fca00078e60ff */
[----:B------:R-:W-:-:S05]  /*0840*/  IMAD.HI.U32 R5, R3, -0x77777777, RZ ;  /* 0x8888888903057827 */ /* 0x000fca00078e00ff */
[----:B------:R-:W-:-:S04]  /*0850*/  SHF.R.U32.HI R3, RZ, 0x6, R5 ;  /* 0x00000006ff037819 */ /* 0x000fc80000011605 */
[----:B------:R-:W-:-:S04]  /*0860*/  LOP3.LUT R6, R3, 0xfff, RZ, 0xc0, !PT ;  /* 0x00000fff03067812 */ /* 0x000fc800078ec0ff */
[----:B------:R-:W-:-:S13]  /*0870*/  ISETP.GT.U32.AND P0, PT, R6, 0x7ff, PT ;  /* 0x000007ff0600780c */ /* 0x000fda0003f04070 */
[----:B------:R-:W-:Y:S05]  /*0880*/  @P0 BRA `(.L_x_10) ;  /* 0x0000000000240947 */ /* 0x000fea0003800000 */
[----:B------:R-:W-:-:S04]  /*0890*/  IMAD.MOV.U32 R3, RZ, RZ, -0x1000 ;  /* 0xfffff000ff037424 */ /* 0x000fc800078e00ff */
[----:B------:R-:W-:-:S05]  /*08a0*/  IMAD R3, R6, R3, 0x800000 ;  /* 0x0080000006037424 */ /* 0x000fca00078e0203 */
[----:B------:R-:W-:-:S04]  /*08b0*/  SHF.R.U32.HI R3, RZ, 0xb, R3 ;  /* 0x0000000bff037819 */ /* 0x000fc80000011603 */
[----:B------:R-:W-:-:S05]  /*08c0*/  IADD3 R3, PT, PT, -R3, 0x1000, RZ ;  /* 0x0000100003037810 */ /* 0x000fca0007ffe1ff */
[----:B------:R-:W-:Y:S02]  /*08d0*/  IMAD R3, R3, R4, 0x800 ;  /* 0x0000080003037424 */ /* 0x000fe400078e0204 */
[----:B------:R-:W-:-:S03]  /*08e0*/  IMAD.MOV.U32 R4, RZ, RZ, 0x437f0000 ;  /* 0x437f0000ff047424 */ /* 0x000fc600078e00ff */
[----:B------:R-:W-:-:S04]  /*08f0*/  SHF.R.U32.HI R3, RZ, 0xc, R3 ;  /* 0x0000000cff037819 */ /* 0x000fc80000011603 */
[----:B------:R-:W-:Y:S01]  /*0900*/  I2FP.F32.U32 R3, R3 ;  /* 0x0000000300037245 */ /* 0x000fe20000201000 */
[----:B------:R-:W-:Y:S06]  /*0910*/  BRA `(.L_x_11) ;  /* 0x00000000001c7947 */ /* 0x000fec0003800000 */
.L_x_10:
[----:B------:R-:W-:-:S04]  /*0920*/  LEA R3, R6, 0x1ff000, 0x1 ;  /* 0x001ff00006037811 */ /* 0x000fc800078e08ff */
[----:B------:R-:W-:-:S04]  /*0930*/  LOP3.LUT R3, R3, 0x1ffffe, RZ, 0xc0, !PT ;  /* 0x001ffffe03037812 */ /* 0x000fc800078ec0ff */
[----:B------:R-:W-:-:S05]  /*0940*/  IADD3 R3, PT, PT, -R3, 0x1000, RZ ;  /* 0x0000100003037810 */ /* 0x000fca0007ffe1ff */
[----:B------:R-:W-:-:S05]  /*0950*/  IMAD R3, R3, R4, 0x800 ;  /* 0x0000080003037424 */ /* 0x000fca00078e0204 */
[----:B------:R-:W-:Y:S02]  /*0960*/  SHF.R.U32.HI R4, RZ, 0xc, R3 ;  /* 0x0000000cff047819 */ /* 0x000fe40000011603 */
[----:B------:R-:W-:Y:S02]  /*0970*/  MOV R3, 0x437f0000 ;  /* 0x437f000000037802 */ /* 0x000fe40000000f00 */
[----:B------:R-:W-:-:S07]  /*0980*/  I2FP.F32.U32 R4, R4 ;  /* 0x0000000400047245 */ /* 0x000fce0000201000 */
.L_x_11:
[----:B------:R-:W-:Y:S05]  /*0990*/  BSYNC.RECONVERGENT B0 ;  /* 0x0000000000007941 */ /* 0x000fea0003800200 */
.L_x_9:
[----:B------:R-:W-:Y:S01]  /*09a0*/  FMNMX R4, R4, 255, PT ;  /* 0x437f000004047809 */ /* 0x000fe20003800000 */
[----:B------:R-:W-:Y:S01]  /*09b0*/  BSSY.RECONVERGENT B0, `(.L_x_12) ;  /* 0x0000012000007945 */ /* 0x000fe20003800200 */
[----:B------:R-:W-:Y:S02]  /*09c0*/  FMNMX R3, R3, 255, PT ;  /* 0x437f000003037809 */ /* 0x000fe40003800000 */
[----:B------:R-:W-:Y:S02]  /*09d0*/  FMNMX R4, RZ, R4, !PT ;  /* 0x00000004ff047209 */ /* 0x000fe40007800000 */
[----:B------:R-:W-:Y:S01]  /*09e0*/  SHF.R.U32.HI R6, RZ, 0x12, R5 ;  /* 0x00000012ff067819 */ /* 0x000fe20000011605 */
[----:B------:R-:W-:Y:S01]  /*09f0*/  IMAD.MOV.U32 R5, RZ, RZ, RZ ;  /* 0x000000ffff057224 */ /* 0x000fe200078e00ff */
[----:B------:R-:W-:Y:S02]  /*0a00*/  FMNMX R3, RZ, R3, !PT ;  /* 0x00000003ff037209 */ /* 0x000fe40007800000 */
[----:B------:R-:W0:Y:S01]  /*0a10*/  F2I.TRUNC.NTZ R4, R4 ;  /* 0x0000000400047305 */ /* 0x000e22000020f100 */
[----:B------:R-:W-:-:S07]  /*0a20*/  ISETP.NE.AND P0, PT, R6, 0x1, PT ;  /* 0x000000010600780c */ /* 0x000fce0003f05270 */
[----:B------:R-:W1:Y:S01]  /*0a30*/  F2I.TRUNC.NTZ R3, R3 ;  /* 0x0000000300037305 */ /* 0x000e62000020f100 */
[----:B0-----:R-:W-:-:S05]  /*0a40*/  IMAD.MOV.U32 R7, RZ, RZ, R4 ;  /* 0x000000ffff077224 */ /* 0x001fca00078e0004 */
[----:B------:R-:W-:Y:S05]  /*0a50*/  @!P0 BRA `(.L_x_13) ;  /* 0x00000000001c8947 */ /* 0x000fea0003800000 */
[----:B------:R-:W-:-:S13]  /*0a60*/  ISETP.NE.AND P0, PT, R6, 0x2, PT ;  /* 0x000000020600780c */ /* 0x000fda0003f05270 */
[----:B-1----:R-:W-:Y:S01]  /*0a70*/  @!P0 MOV R5, R3 ;  /* 0x0000000300058202 */ /* 0x002fe20000000f00 */
[----:B------:R-:W-:Y:S01]  /*0a80*/  @!P0 IMAD.MOV.U32 R7, RZ, RZ, RZ ;  /* 0x000000ffff078224 */ /* 0x000fe200078e00ff */
[----:B------:R-:W-:Y:S01]  /*0a90*/  @!P0 MOV R3, R4 ;  /* 0x0000000400038202 */ /* 0x000fe20000000f00 */
[----:B------:R-:W-:-:S03]  /*0aa0*/  @P0 IMAD.MOV.U32 R5, RZ, RZ, R4 ;  /* 0x000000ffff050224 */ /* 0x000fc600078e0004 */
[----:B------:R-:W-:Y:S01]  /*0ab0*/  @P0 MOV R7, R3 ;  /* 0x0000000300070202 */ /* 0x000fe20000000f00 */
[----:B------:R-:W-:-:S07]  /*0ac0*/  @P0 IMAD.MOV.U32 R3, RZ, RZ, RZ ;  /* 0x000000ffff030224 */ /* 0x000fce00078e00ff */
.L_x_13:
[----:B------:R-:W-:Y:S05]  /*0ad0*/  BSYNC.RECONVERGENT B0 ;  /* 0x0000000000007941 */ /* 0x000fea0003800200 */
.L_x_12:
[----:B------:R-:W0:Y:S01]  /*0ae0*/  LDCU.64 UR6, c[0x0][0x380] ;  /* 0x00007000ff0677ac */ /* 0x000e220008000a00 */
[----:B------:R-:W-:Y:S01]  /*0af0*/  ISETP.GT.U32.AND P0, PT, R0, 0x14, PT ;  /* 0x000000140000780c */ /* 0x000fe20003f04070 */
[----:B------:R-:W-:Y:S01]  /*0b00*/  IMAD.MOV.U32 R0, RZ, RZ, 0xff ;  /* 0x000000ffff007424 */ /* 0x000fe200078e00ff */
[----:B------:R-:W-:Y:S01]  /*0b10*/  SHF.L.U32 R2, R2, 0x2, RZ ;  /* 0x0000000202027819 */ /* 0x000fe200000006ff */
[----:B------:R-:W2:Y:S01]  /*0b20*/  LDCU.64 UR4, c[0x0][0x358] ;  /* 0x00006b00ff0477ac */ /* 0x000ea20008000a00 */
[----:B------:R-:W-:-:S09]  /*0b30*/  HFMA2 R4, -RZ, RZ, 0, 1.5199184417724609375e-05 ;  /* 0x000000ffff047431 */ /* 0x000fd200000001ff */
[----:B-1----:R-:W-:Y:S02]  /*0b40*/  @P0 PRMT R0, R3, 0x7610, R0 ;  /* 0x0000761003000816 */ /* 0x002fe40000000000 */
[----:B0-----:R-:W-:-:S05]  /*0b50*/  IADD3 R2, P1, PT, R2, UR6, RZ ;  /* 0x0000000602027c10 */ /* 0x001fca000ff3e0ff */
[----:B------:R-:W-:-:S05]  /*0b60*/  IMAD.X R9, RZ, RZ, UR7, P1 ;  /* 0x00000007ff097e24 */ /* 0x000fca00088e06ff */
[----:B------:R-:W-:-:S05]  /*0b70*/  @!P0 MOV R3, R9 ;  /* 0x0000000900038202 */ /* 0x000fca0000000f00 */
[----:B--2---:R-:W-:Y:S04]  /*0b80*/  @!P0 STG.E.U8 desc[UR4][R2.64], R4 ;  /* 0x0000000402008986 */ /* 0x004fe8000c101104 */
[----:B------:R-:W-:Y:S01]  /*0b90*/  @!P0 STG.E.U8 desc[UR4][R2.64+0x1], R4 ;  /* 0x0000010402008986 */ /* 0x000fe2000c101104 */
[----:B------:R-:W-:-:S05]  /*0ba0*/  @P0 IMAD.MOV.U32 R3, RZ, RZ, R9 ;  /* 0x000000ffff030224 */ /* 0x000fca00078e0009 */
[----:B------:R-:W-:Y:S04]  /*0bb0*/  @P0 STG.E.U8 desc[UR4][R2.64], R5 ;  /* 0x0000000502000986 */ /* 0x000fe8000c101104 */
[----:B------:R-:W-:Y:S04]  /*0bc0*/  @P0 STG.E.U8 desc[UR4][R2.64+0x1], R7 ;  /* 0x0000010702000986 */ /* 0x000fe8000c101104 */
[----:B------:R-:W-:Y:S04]  /*0bd0*/  STG.E.U8 desc[UR4][R2.64+0x2], R0 ;  /* 0x0000020002007986 */ /* 0x000fe8000c101104 */
[----:B------:R-:W-:Y:S01]  /*0be0*/  STG.E.U8 desc[UR4][R2.64+0x3], R4 ;  /* 0x0000030402007986 */ /* 0x000fe2000c101104 */
[----:B------:R-:W-:Y:S05]  /*0bf0*/  EXIT ;  /* 0x000000000000794d */ /* 0x000fea0003800000 */
        .weak           $__internal_0_$__cuda_sm3x_div_rn_noftz_f32_slowpath
        .type           $__internal_0_$__cuda_sm3x_div_rn_noftz_f32_slowpath,@function
        .size           $__internal_0_$__cuda_sm3x_div_rn_noftz_f32_slowpath,(.L_x_26 - $__internal_0_$__cuda_sm3x_div_rn_noftz_f32_slowpath)
$__internal_0_$__cuda_sm3x_div_rn_noftz_f32_slowpath:
[----:B------:R-:W-:Y:S01]  /*0c00*/  SHF.R.U32.HI R7, RZ, 0x17, R3 ;  /* 0x00000017ff077819 */ /* 0x000fe20000011603 */
[----:B------:R-:W-:Y:S01]  /*0c10*/  BSSY.RECONVERGENT B1, `(.L_x_14) ;  /* 0x0000063000017945 */ /* 0x000fe20003800200 */
[----:B------:R-:W-:Y:S02]  /*0c20*/  SHF.R.U32.HI R5, RZ, 0x17, R0 ;  /* 0x00000017ff057819 */ /* 0x000fe40000011600 */
[----:B------:R-:W-:Y:S02]  /*0c30*/  LOP3.LUT R12, R7, 0xff, RZ, 0xc0, !PT ;  /* 0x000000ff070c7812 */ /* 0x000fe400078ec0ff */
[----:B------:R-:W-:Y:S02]  /*0c40*/  LOP3.LUT R10, R5, 0xff, RZ, 0xc0, !PT ;  /* 0x000000ff050a7812 */ /* 0x000fe400078ec0ff */
[----:B------:R-:W-:Y:S02]  /*0c50*/  IADD3 R9, PT, PT, R12, -0x1, RZ ;  /* 0xffffffff0c097810 */ /* 0x000fe40007ffe0ff */
[----:B------:R-:W-:Y:S01]  /*0c60*/  MOV R5, R3 ;  /* 0x0000000300057202 */ /* 0x000fe20000000f00 */
[----:B------:R-:W-:Y:S01]  /*0c70*/  VIADD R8, R10, 0xffffffff ;  /* 0xffffffff0a087836 */ /* 0x000fe20000000000 */
[----:B------:R-:W-:-:S04]  /*0c80*/  ISETP.GT.U32.AND P0, PT, R9, 0xfd, PT ;  /* 0x000000fd0900780c */ /* 0x000fc80003f04070 */
[----:B------:R-:W-:-:S13]  /*0c90*/  ISETP.GT.U32.OR P0, PT, R8, 0xfd, P0 ;  /* 0x000000fd0800780c */ /* 0x000fda0000704470 */
[----:B------:R-:W-:Y:S01]  /*0ca0*/  @!P0 IMAD.MOV.U32 R7, RZ, RZ, RZ ;  /* 0x000000ffff078224 */ /* 0x000fe200078e00ff */
[----:B------:R-:W-:Y:S06]  /*0cb0*/  @!P0 BRA `(.L_x_15) ;  /* 0x00000000005c8947 */ /* 0x000fec0003800000 */
[----:B------:R-:W-:Y:S02]  /*0cc0*/  FSETP.GTU.FTZ.AND P0, PT, |R0|, +INF , PT ;  /* 0x7f8000000000780b */ /* 0x000fe40003f1c200 */
[----:B------:R-:W-:-:S04]  /*0cd0*/  FSETP.GTU.FTZ.AND P1, PT, |R3|, +INF , PT ;  /* 0x7f8000000300780b */ /* 0x000fc80003f3c200 */
[----:B------:R-:W-:-:S13]  /*0ce0*/  PLOP3.LUT P0, PT, P0, P1, PT, 0xf8, 0x8f ;  /* 0x00000000008f781c */ /* 0x000fda0000703f70 */
[----:B------:R-:W-:Y:S05]  /*0cf0*/  @P0 BRA `(.L_x_16) ;  /* 0x00000004004c0947 */ /* 0x000fea0003800000 */
[----:B------:R-:W-:-:S13]  /*0d00*/  LOP3.LUT P0, RZ, R5, 0x7fffffff, R0, 0xc8, !PT ;  /* 0x7fffffff05ff7812 */ /* 0x000fda000780c800 */
[----:B------:R-:W-:Y:S05]  /*0d10*/  @!P0 BRA `(.L_x_17) ;  /* 0x00000004003c8947 */ /* 0x000fea0003800000 */
[C---:B------:R-:W-:Y:S02]  /*0d20*/  FSETP.NEU.FTZ.AND P2, PT, |R0|.reuse, +INF , PT ;  /* 0x7f8000000000780b */ /* 0x040fe40003f5d200 */
[----:B------:R-:W-:Y:S02]  /*0d30*/  FSETP.NEU.FTZ.AND P1, PT, |R3|, +INF , PT ;  /* 0x7f8000000300780b */ /* 0x000fe40003f3d200 */
[----:B------:R-:W-:-:S11]  /*0d40*/  FSETP.NEU.FTZ.AND P0, PT, |R0|, +INF , PT ;  /* 0x7f8000000000780b */ /* 0x000fd60003f1d200 */
[----:B------:R-:W-:Y:S05]  /*0d50*/  @!P1 BRA !P2, `(.L_x_17) ;  /* 0x00000004002c9947 */ /* 0x000fea0005000000 */
[----:B------:R-:W-:-:S04]  /*0d60*/  LOP3.LUT P2, RZ, R0, 0x7fffffff, RZ, 0xc0, !PT ;  /* 0x7fffffff00ff7812 */ /* 0x000fc8000784c0ff */
[----:B------:R-:W-:-:S13]  /*0d70*/  PLOP3.LUT P1, PT, P1, P2, PT, 0x2f, 0xf2 ;  /* 0x0000000000f2781c */ /* 0x000fda0000f24577 */
[----:B------:R-:W-:Y:S05]  /*0d80*/  @P1 BRA `(.L_x_18) ;  /* 0x0000000400181947 */ /* 0x000fea0003800000 */
[----:B------:R-:W-:-:S04]  /*0d90*/  LOP3.LUT P1, RZ, R5, 0x7fffffff, RZ, 0xc0, !PT ;  /* 0x7fffffff05ff7812 */ /* 0x000fc8000782c0ff */
[----:B------:R-:W-:-:S13]  /*0da0*/  PLOP3.LUT P0, PT, P0, P1, PT, 0x2f, 0xf2 ;  /* 0x0000000000f2781c */ /* 0x000fda0000702577 */
[----:B------:R-:W-:Y:S05]  /*0db0*/  @P0 BRA `(.L_x_19) ;  /* 0x0000000400000947 */ /* 0x000fea0003800000 */
[----:B------:R-:W-:Y:S02]  /*0dc0*/  ISETP.GE.AND P0, PT, R8, RZ, PT ;  /* 0x000000ff0800720c */ /* 0x000fe40003f06270 */
[----:B------:R-:W-:-:S11]  /*0dd0*/  ISETP.GE.AND P1, PT, R9, RZ, PT ;  /* 0x000000ff0900720c */ /* 0x000fd60003f26270 */
[----:B------:R-:W-:Y:S01]  /*0de0*/  @P0 MOV R7, RZ ;  /* 0x000000ff00070202 */ /* 0x000fe20000000f00 */
[----:B------:R-:W-:Y:S02]  /*0df0*/  @!P0 IMAD.MOV.U32 R7, RZ, RZ, -0x40 ;  /* 0xffffffc0ff078424 */ /* 0x000fe400078e00ff */
[----:B------:R-:W-:Y:S01]  /*0e00*/  @!P0 FFMA R0, R0, 1.84467440737095516160e+19, RZ ;  /* 0x5f80000000008823 */ /* 0x000fe200000000ff */
[----:B------:R-:W-:Y:S02]  /*0e10*/  @!P1 FFMA R5, R3, 1.84467440737095516160e+19, RZ ;  /* 0x5f80000003059823 */ /* 0x000fe400000000ff */
[----:B------:R-:W-:-:S07]  /*0e20*/  @!P1 IADD3 R7, PT, PT, R7, 0x40, RZ ;  /* 0x0000004007079810 */ /* 0x000fce0007ffe0ff */
.L_x_15:
[----:B------:R-:W-:Y:S01]  /*0e30*/  LEA R8, R12, 0xc0800000, 0x17 ;  /* 0xc08000000c087811 */ /* 0x000fe200078eb8ff */
[----:B------:R-:W-:Y:S04]  /*0e40*/  BSSY.RECONVERGENT B2, `(.L_x_20) ;  /* 0x0000036000027945 */ /* 0x000fe80003800200 */
[----:B------:R-:W-:Y:S01]  /*0e50*/  IMAD.IADD R8, R5, 0x1, -R8 ;  /* 0x0000000105087824 */ /* 0x000fe200078e0a08 */
[----:B------:R-:W-:-:S03]  /*0e60*/  IADD3 R5, PT, PT, R10, -0x7f, RZ ;  /* 0xffffff810a057810 */ /* 0x000fc60007ffe0ff */
[----:B------:R0:W1:Y:S01]  /*0e70*/  MUFU.RCP R9, R8 ;  /* 0x0000000800097308 */ /* 0x0000620000001000 */
[----:B------:R-:W-:Y:S01]  /*0e80*/  FADD.FTZ R11, -R8, -RZ ;  /* 0x800000ff080b7221 */ /* 0x000fe20000010100 */
[C---:B------:R-:W-:Y:S01]  /*0e90*/  IMAD R0, R5.reuse, -0x800000, R0 ;  /* 0xff80000005007824 */ /* 0x040fe200078e0200 */
[----:B0-----:R-:W-:-:S05]  /*0ea0*/  IADD3 R8, PT, PT, R5, 0x7f, -R12 ;  /* 0x0000007f05087810 */ /* 0x001fca0007ffe80c */
[----:B------:R-:W-:Y:S02]  /*0eb0*/  IMAD.IADD R8, R8, 0x1, R7 ;  /* 0x0000000108087824 */ /* 0x000fe400078e0207 */
[----:B-1----:R-:W-:-:S04]  /*0ec0*/  FFMA R10, R9, R11, 1 ;  /* 0x3f800000090a7423 */ /* 0x002fc8000000000b */
[----:B------:R-:W-:-:S04]  /*0ed0*/  FFMA R14, R9, R10, R9 ;  /* 0x0000000a090e7223 */ /* 0x000fc80000000009 */
[----:B------:R-:W-:-:S04]  /*0ee0*/  FFMA R9, R0, R14, RZ ;  /* 0x0000000e00097223 */ /* 0x000fc800000000ff */
[----:B------:R-:W-:-:S04]  /*0ef0*/  FFMA R10, R11, R9, R0 ;  /* 0x000000090b0a7223 */ /* 0x000fc80000000000 */
[----:B------:R-:W-:-:S04]  /*0f00*/  FFMA R9, R14, R10, R9 ;  /* 0x0000000a0e097223 */ /* 0x000fc80000000009 */
[----:B------:R-:W-:-:S04]  /*0f10*/  FFMA R10, R11, R9, R0 ;  /* 0x000000090b0a7223 */ /* 0x000fc80000000000 */
[----:B------:R-:W-:-:S05]  /*0f20*/  FFMA R0, R14, R10, R9 ;  /* 0x0000000a0e007223 */ /* 0x000fca0000000009 */
[----:B------:R-:W-:-:S04]  /*0f30*/  SHF.R.U32.HI R5, RZ, 0x17, R0 ;  /* 0x00000017ff057819 */ /* 0x000fc80000011600 */
[----:B------:R-:W-:-:S04]  /*0f40*/  LOP3.LUT R5, R5, 0xff, RZ, 0xc0, !PT ;  /* 0x000000ff05057812 */ /* 0x000fc800078ec0ff */
[----:B------:R-:W-:-:S05]  /*0f50*/  IADD3 R11, PT, PT, R5, R8, RZ ;  /* 0x00000008050b7210 */ /* 0x000fca0007ffe0ff */
[----:B------:R-:W-:-:S05]  /*0f60*/  VIADD R5, R11, 0xffffffff ;  /* 0xffffffff0b057836 */ /* 0x000fca0000000000 */
[----:B------:R-:W-:-:S13]  /*0f70*/  ISETP.GE.U32.AND P0, PT, R5, 0xfe, PT ;  /* 0x000000fe0500780c */ /* 0x000fda0003f06070 */
[----:B------:R-:W-:Y:S05]  /*0f80*/  @!P0 BRA `(.L_x_21) ;  /* 0x0000000000808947 */ /* 0x000fea0003800000 */
[----:B------:R-:W-:-:S13]  /*0f90*/  ISETP.GT.AND P0, PT, R11, 0xfe, PT ;  /* 0x000000fe0b00780c */ /* 0x000fda0003f04270 */
[----:B------:R-:W-:Y:S05]  /*0fa0*/  @P0 BRA `(.L_x_22) ;  /* 0x00000000006c0947 */ /* 0x000fea0003800000 */
[----:B------:R-:W-:-:S13]  /*0fb0*/  ISETP.GE.AND P0, PT, R11, 0x1, PT ;  /* 0x000000010b00780c */ /* 0x000fda0003f06270 */
[----:B------:R-:W-:Y:S05]  /*0fc0*/  @P0 BRA `(.L_x_23) ;  /* 0x0000000000740947 */ /* 0x000fea0003800000 */
[----:B------:R-:W-:Y:S02]  /*0fd0*/  ISETP.GE.AND P0, PT, R11, -0x18, PT ;  /* 0xffffffe80b00780c */ /* 0x000fe40003f06270 */
[----:B------:R-:W-:-:S11]  /*0fe0*/  LOP3.LUT R0, R0, 0x80000000, RZ, 0xc0, !PT ;  /* 0x8000000000007812 */ /* 0x000fd600078ec0ff */
[----:B------:R-:W-:Y:S05]  /*0ff0*/  @!P0 BRA `(.L_x_23) ;  /* 0x0000000000688947 */ /* 0x000fea0003800000 */
[CCC-:B------:R-:W-:Y:S01]  /*1000*/  FFMA.RZ R5, R14.reuse, R10.reuse, R9.reuse ;  /* 0x0000000a0e057223 */ /* 0x1c0fe2000000c009 */
[CCC-:B------:R-:W-:Y:S01]  /*1010*/  FFMA.RM R8, R14.reuse, R10.reuse, R9.reuse ;  /* 0x0000000a0e087223 */ /* 0x1c0fe20000004009 */
[C---:B------:R-:W-:Y:S02]  /*1020*/  ISETP.NE.AND P2, PT, R11.reuse, RZ, PT ;  /* 0x000000ff0b00720c */ /* 0x040fe40003f45270 */
[----:B------:R-:W-:Y:S02]  /*1030*/  ISETP.NE.AND P1, PT, R11, RZ, PT ;  /* 0x000000ff0b00720c */ /* 0x000fe40003f25270 */
[----:B------:R-:W-:Y:S01]  /*1040*/  LOP3.LUT R7, R5, 0x7fffff, RZ, 0xc0, !PT ;  /* 0x007fffff05077812 */ /* 0x000fe200078ec0ff */
[----:B------:R-:W-:Y:S01]  /*1050*/  FFMA.RP R5, R14, R10, R9 ;  /* 0x0000000a0e057223 */ /* 0x000fe20000008009 */
[----:B------:R-:W-:Y:S01]  /*1060*/  IADD3 R10, PT, PT, R11, 0x20, RZ ;  /* 0x000000200b0a7810 */ /* 0x000fe20007ffe0ff */
[----:B------:R-:W-:Y:S01]  /*1070*/  IMAD.MOV R9, RZ, RZ, -R11 ;  /* 0x000000ffff097224 */ /* 0x000fe200078e0a0b */
[----:B------:R-:W-:-:S02]  /*1080*/  LOP3.LUT R7, R7, 0x800000, RZ, 0xfc, !PT ;  /* 0x0080000007077812 */ /* 0x000fc400078efcff */
[----:B------:R-:W-:Y:S02]  /*1090*/  FSETP.NEU.FTZ.AND P0, PT, R5, R8, PT ;  /* 0x000000080500720b */ /* 0x000fe40003f1d000 */
[----:B------:R-:W-:Y:S02]  /*10a0*/  SHF.L.U32 R10, R7, R10, RZ ;  /* 0x0000000a070a7219 */ /* 0x000fe400000006ff */
[----:B------:R-:W-:Y:S02]  /*10b0*/  SEL R8, R9, RZ, P2 ;  /* 0x000000ff09087207 */ /* 0x000fe40001000000 */
[----:B------:R-:W-:Y:S02]  /*10c0*/  ISETP.NE.AND P1, PT, R10, RZ, P1 ;  /* 0x000000ff0a00720c */ /* 0x000fe40000f25270 */
[----:B------:R-:W-:Y:S02]  /*10d0*/  SHF.R.U32.HI R8, RZ, R8, R7 ;  /* 0x00000008ff087219 */ /* 0x000fe40000011607 */
[----:B------:R-:W-:-:S02]  /*10e0*/  PLOP3.LUT P0, PT, P0, P1, PT, 0xf8, 0x8f ;  /* 0x00000000008f781c */ /* 0x000fc40000703f70 */
[----:B------:R-:W-:Y:S02]  /*10f0*/  SHF.R.U32.HI R10, RZ, 0x1, R8 ;  /* 0x00000001ff0a7819 */ /* 0x000fe40000011608 */
[----:B------:R-:W-:-:S04]  /*1100*/  SEL R5, RZ, 0x1, !P0 ;  /* 0x00000001ff057807 */ /* 0x000fc80004000000 */
[----:B------:R-:W-:-:S04]  /*1110*/  LOP3.LUT R5, R5, 0x1, R10, 0xf8, !PT ;  /* 0x0000000105057812 */ /* 0x000fc800078ef80a */
[----:B------:R-:W-:-:S04]  /*1120*/  LOP3.LUT R5, R5, R8, RZ, 0xc0, !PT ;  /* 0x0000000805057212 */ /* 0x000fc800078ec0ff */
[----:B------:R-:W-:-:S04]  /*1130*/  IADD3 R5, PT, PT, R10, R5, RZ ;  /* 0x000000050a057210 */ /* 0x000fc80007ffe0ff */
[----:B------:R-:W-:Y:S01]  /*1140*/  LOP3.LUT R0, R5, R0, RZ, 0xfc, !PT ;  /* 0x0000000005007212 */ /* 0x000fe200078efcff */
[----:B------:R-:W-:Y:S06]  /*1150*/  BRA `(.L_x_23) ;  /* 0x0000000000107947 */ /* 0x000fec0003800000 */
.L_x_22:
[----:B------:R-:W-:-:S04]  /*1160*/  LOP3.LUT R0, R0, 0x80000000, RZ, 0xc0, !PT ;  /* 0x8000000000007812 */ /* 0x000fc800078ec0ff */
[----:B------:R-:W-:Y:S01]  /*1170*/  LOP3.LUT R0, R0, 0x7f800000, RZ, 0xfc, !PT ;  /* 0x7f80000000007812 */ /* 0x000fe200078efcff */
[----:B------:R-:W-:Y:S06]  /*1180*/  BRA `(.L_x_23) ;  /* 0x0000000000047947 */ /* 0x000fec0003800000 */
.L_x_21:
[----:B------:R-:W-:-:S07]  /*1190*/  IMAD R0, R8, 0x800000, R0 ;  /* 0x0080000008007824 */ /* 0x000fce00078e0200 */
.L_x_23:
[----:B------:R-:W-:Y:S05]  /*11a0*/  BSYNC.RECONVERGENT B2 ;  /* 0x0000000000027941 */ /* 0x000fea0003800200 */
.L_x_20:
[----:B------:R-:W-:Y:S05]  /*11b0*/  BRA `(.L_x_24) ;  /* 0x0000000000207947 */ /* 0x000fea0003800000 */
.L_x_19:
[----:B------:R-:W-:-:S04]  /*11c0*/  LOP3.LUT R0, R5, 0x80000000, R0, 0x48, !PT ;  /* 0x8000000005007812 */ /* 0x000fc800078e4800 */
[----:B------:R-:W-:Y:S01]  /*11d0*/  LOP3.LUT R0, R0, 0x7f800000, RZ, 0xfc, !PT ;  /* 0x7f80000000007812 */ /* 0x000fe200078efcff */
[----:B------:R-:W-:Y:S06]  /*11e0*/  BRA `(.L_x_24) ;  /* 0x0000000000147947 */ /* 0x000fec0003800000 */
.L_x_18:
[----:B------:R-:W-:Y:S01]  /*11f0*/  LOP3.LUT R0, R5, 0x80000000, R0, 0x48, !PT ;  /* 0x8000000005007812 */ /* 0x000fe200078e4800 */
[----:B------:R-:W-:Y:S06]  /*1200*/  BRA `(.L_x_24) ;  /* 0x00000000000c7947 */ /* 0x000fec0003800000 */
.L_x_17:
[----:B------:R-:W0:Y:S01]  /*1210*/  MUFU.RSQ R0, -QNAN ;  /* 0xffc0000000007908 */ /* 0x000e220000001400 */
[----:B------:R-:W-:Y:S05]  /*1220*/  BRA `(.L_x_24) ;  /* 0x0000000000047947 */ /* 0x000fea0003800000 */
.L_x_16:
[----:B------:R-:W-:-:S07]  /*1230*/  FADD.FTZ R0, R0, R3 ;  /* 0x0000000300007221 */ /* 0x000fce0000010000 */
.L_x_24:
[----:B------:R-:W-:Y:S05]  /*1240*/  BSYNC.RECONVERGENT B1 ;  /* 0x0000000000017941 */ /* 0x000fea0003800200 */
.L_x_14:
[----:B------:R-:W-:-:S04]  /*1250*/  HFMA2 R7, -RZ, RZ, 0, 0 ;  /* 0x00000000ff077431 */ /* 0x000fc800000001ff */
[----:B0-----:R-:W-:Y:S05]  /*1260*/  RET.REL.NODEC R6 `(_Z6kernelPhi) ;  /* 0xffffffec06647950 */ /* 0x001fea0003c3ffff */
.L_x_25:
[----:B------:R-:W-:-:S00]  /*1270*/  BRA `(.L_x_25) ;  /* 0xfffffffc00fc7947 */ /* 0x000fc0000383ffff */
[----:B------:R-:W-:-:S00]  /*1280*/  NOP ;  /* 0x0000000000007918 */ /* 0x000fc00000000000 */
[----:B------:R-:W-:-:S00]  /*1290*/  NOP ;  /* 0x0000000000007918 */ /* 0x000fc00000000000 */
[----:B------:R-:W-:-:S00]  /*12a0*/  NOP ;  /* 0x0000000000007918 */ /* 0x000fc00000000000 */
[----:B------:R-:W-:-:S00]  /*12b0*/  NOP ;  /* 0x0000000000007918 */ /* 0x000fc00000000000 */
[----:B------:R-:W-:-:S00]  /*12c0*/  NOP ;  /* 0x0000000000007918 */ /* 0x000fc00000000000 */
[----:B------:R-:W-:-:S00]  /*12d0*/  NOP ;  /* 0x0000000000007918 */ /* 0x000fc00000000000 */
[----:B------:R-:W-:-:S00]  /*12e0*/  NOP ;  /* 0x0000000000007918 */ /* 0x000fc00000000000 */
[----:B------:R-:W-:-:S00]  /*12f0*/  NOP ;  /* 0x0000000000007918 */ /* 0x000fc00000000000 */
.L_x_26:


//--------------------- .nv.shared.reserved.0     --------------------------
	.section	.nv.shared.reserved.0,"aw",@nobits
	.weak		__nv_reservedSMEM_offset_0_alias
	.size		__nv_reservedSMEM_offset_0_alias, 0, 64
	.other		__nv_reservedSMEM_offset_0_alias,@"STO_CUDA_RESERVED_SHARED STV_DEFAULT"
__nv_reservedSMEM_offset_0_alias:
	.zero		0
	.zero		64


//--------------------- .nv.global                --------------------------
	.section	.nv.global,"aw",@nobits
.nv.global:
	.type		_ZN34_INTERNAL_5c8633b0_4_k_cu_db1baecd4cuda3std3__48in_placeE,@object
	.size		_ZN34_INTERNAL_5c8633b0_4_k_cu_db1baecd4cuda3std3__48in_placeE,(_ZN34_INTERNAL_5c8633b0_4_k_cu_db1baecd4cuda3std6ranges3__45__cpo8distanceE - _ZN34_INTERNAL_5c8633b0_4_k_cu_db1baecd4cuda3std3__48in_placeE)
_ZN34_INTERNAL_5c8633b0_4_k_cu_db1baecd4cuda3std3__48in_placeE:
	.zero		1
	.type		_ZN34_INTERNAL_5c8633b0_4_k_cu_db1baecd4cuda3std6ranges3__45__cpo8distanceE,@object
	.size		_ZN34_INTERNAL_5c8633b0_4_k_cu_db1baecd4cuda3std6ranges3__45__cpo8distanceE,(_ZN34_INTERNAL_5c8633b0_4_k_cu_db1baecd4cuda3std3__45__cpo6cbeginE - _ZN34_INTERNAL_5c8633b0_4_k_cu_db1baecd4cuda3std6ranges3__45__cpo8distanceE)
_ZN34_INTERNAL_5c8633b0_4_k_cu_db1baecd4cuda3std6ranges3__45__cpo8distanceE:
	.zero		1
	.type		_ZN34_INTERNAL_5c8633b0_4_k_cu_db1baecd4cuda3std3__45__cpo6cbeginE,@object
	.size		_ZN34_INTERNAL_5c8633b0_4_k_cu_db1baecd4cuda3std3__45__cpo6cbeginE,(_ZN34_INTERNAL_5c8633b0_4_k_cu_db1baecd4cuda3std6ranges3__45__cpo7advanceE - _ZN34_INTERNAL_5c8633b0_4_k_cu_db1baecd4cuda3std3__45__cpo6cbeginE)
_ZN34_INTERNAL_5c8633b0_4_k_cu_db1baecd4cuda3std3__45__cpo6cbeginE:
	.zero		1
	.type		_ZN34_INTERNAL_5c8633b0_4_k_cu_db1baecd4cuda3std6ranges3__45__cpo7advanceE,@object
	.size		_ZN34_INTERNAL_5c8633b0_4_k_cu_db1baecd4cuda3std6ranges3__45__cpo7advanceE,(_ZN34_INTERNAL_5c8633b0_4_k_cu_db1baecd4cuda3std3__45__cpo7crbeginE - _ZN34_INTERNAL_5c8633b0_4_k_cu_db1baecd4cuda3std6ranges3__45__cpo7advanceE)
_ZN34_INTERNAL_5c8633b0_4_k_cu_db1baecd4cuda3std6ranges3__45__cpo7advanceE:
	.zero		1
	.type		_ZN34_INTERNAL_5c8633b0_4_k_cu_db1baecd4cuda3std3__45__cpo7crbeginE,@object
	.size		_ZN34_INTERNAL_5c8633b0_4_k_cu_db1baecd4cuda3std3__45__cpo7crbeginE,(_ZN34_INTERNAL_5c8633b0_4_k_cu_db1baecd4cuda3std6ranges3__45__cpo4dataE - _ZN34_INTERNAL_5c8633b0_4_k_cu_db1baecd4cuda3std3__45__cpo7crbeginE)
_ZN34_INTERNAL_5c8633b0_4_k_cu_db1baecd4cuda3std3__45__cpo7crbeginE:
	.zero		1
	.type		_ZN34_INTERNAL_5c8633b0_4_k_cu_db1baecd4cuda3std6ranges3__45__cpo4dataE,@object
	.size		_ZN34_INTERNAL_5c8633b0_4_k_cu_db1baecd4cuda3std6ranges3__45__cpo4dataE,(_ZN34_INTERNAL_5c8633b0_4_k_cu_db1baecd4cuda3std6ranges3__45__cpo5beginE - _ZN34_INTERNAL_5c8633b0_4_k_cu_db1baecd4cuda3std6ranges3__45__cpo4dataE)
_ZN34_INTERNAL_5c8633b0_4_k_cu_db1baecd4cuda3std6ranges3__45__cpo4dataE:
	.zero		1
	.type		_ZN34_INTERNAL_5c8633b0_4_k_cu_db1baecd4cuda3std6ranges3__45__cpo5beginE,@object
	.size		_ZN34_INTERNAL_5c8633b0_4_k_cu_db1baecd4cuda3std6ranges3__45__cpo5beginE,(_ZN34_INTERNAL_5c8633b0_4_k_cu_db1baecd4cuda3std3__436_GLOBAL__N__5c8633b0_4_k_cu_db1baecd6ignoreE - _ZN34_INTERNAL_5c8633b0_4_k_cu_db1baecd4cuda3std6ranges3__45__cpo5beginE)
_ZN34_INTERNAL_5c8633b0_4_k_cu_db1baecd4cuda3std6ranges3__45__cpo5beginE:
	.zero		1
	.type		_ZN34_INTERNAL_5c8633b0_4_k_cu_db1baecd4cuda3std3__436_GLOBAL__N__5c8633b0_4_k_cu_db1baecd6ignoreE,@object
	.size		_ZN34_INTERNAL_5c8633b0_4_k_cu_db1baecd4cuda3std3__436_GLOBAL__N__5c8633b0_4_k_cu_db1baecd6ignoreE,(_ZN34_INTERNAL_5c8633b0_4_k_cu_db1baecd4cuda3std6ranges3__45__cpo4sizeE - _ZN34_INTERNAL_5c8633b0_4_k_cu_db1baecd4cuda3std3__436_GLOBAL__N__5c8633b0_4_k_cu_db1baecd6ignoreE)
_ZN34_INTERNAL_5c8633b0_4_k_cu_db1baecd4cuda3std3__436_GLOBAL__N__5c8633b0_4_k_cu_db1baecd6ignoreE:
	.zero		1
	.type		_ZN34_INTERNAL_5c8633b0_4_k_cu_db1baecd4cuda3std6ranges3__45__cpo4sizeE,@object
	.size		_ZN34_INTERNAL_5c8633b0_4_k_cu_db1baecd4cuda3std6ranges3__45__cpo4sizeE,(_ZN34_INTERNAL_5c8633b0_4_k_cu_db1baecd4cuda3std3__45__cpo5beginE - _ZN34_INTERNAL_5c8633b0_4_k_cu_db1baecd4cuda3std6ranges3__45__cpo4sizeE)
_ZN34_INTERNAL_5c8633b0_4_k_cu_db1baecd4cuda3std6ranges3__45__cpo4sizeE:
	.zero		1
	.type		_ZN34_INTERNAL_5c8633b0_4_k_cu_db1baecd4cuda3std3__45__cpo5beginE,@object
	.size		_ZN34_INTERNAL_5c8633b0_4_k_cu_db1baecd4cuda3std3__45__cpo5beginE,(_ZN34_INTERNAL_5c8633b0_4_k_cu_db1baecd4cuda3std6ranges3__45__cpo6cbeginE - _ZN34_INTERNAL_5c8633b0_4_k_cu_db1baecd4cuda3std3__45__cpo5beginE)
_ZN34_INTERNAL_5c8633b0_4_k_cu_db1baecd4cuda3std3__45__cpo5beginE:
	.zero		1
	.type		_ZN34_INTERNAL_5c8633b0_4_k_cu_db1baecd4cuda3std6ranges3__45__cpo6cbeginE,@object
	.size		_ZN34_INTERNAL_5c8633b0_4_k_cu_db1baecd4cuda3std6ranges3__45__cpo6cbeginE,(_ZN34_INTERNAL_5c8633b0_4_k_cu_db1baecd4cuda3std3__45__cpo6rbeginE - _ZN34_INTERNAL_5c8633b0_4_k_cu_db1baecd4cuda3std6ranges3__45__cpo6cbeginE)
_ZN34_INTERNAL_5c8633b0_4_k_cu_db1baecd4cuda3std6ranges3__45__cpo6cbeginE:
	.zero		1
	.type		_ZN34_INTERNAL_5c8633b0_4_k_cu_db1baecd4cuda3std3__45__cpo6rbeginE,@object
	.size		_ZN34_INTERNAL_5c8633b0_4_k_cu_db1baecd4cuda3std3__45__cpo6rbeginE,(_ZN34_INTERNAL_5c8633b0_4_k_cu_db1baecd4cuda3std6ranges3__45__cpo4nextE - _ZN34_INTERNAL_5c8633b0_4_k_cu_db1baecd4cuda3std3__45__cpo6rbeginE)
_ZN34_INTERNAL_5c8633b0_4_k_cu_db1baecd4cuda3std3__45__cpo6rbeginE:
	.zero		1
	.type		_ZN34_INTERNAL_5c8633b0_4_k_cu_db1baecd4cuda3std6ranges3__45__cpo4nextE,@object
	.size		_ZN34_INTERNAL_5c8633b0_4_k_cu_db1baecd4cuda3std6ranges3__45__cpo4nextE,(_ZN34_INTERNAL_5c8633b0_4_k_cu_db1baecd4cuda3std6ranges3__45__cpo4swapE - _ZN34_INTERNAL_5c8633b0_4_k_cu_db1baecd4cuda3std6ranges3__45__cpo4nextE)
_ZN34_INTERNAL_5c8633b0_4_k_cu_db1baecd4cuda3std6ranges3__45__cpo4nextE:
	.zero		1
	.type		_ZN34_INTERNAL_5c8633b0_4_k_cu_db1baecd4cuda3std6ranges3__45__cpo4swapE,@object
	.size		_ZN34_INTERNAL_5c8633b0_4_k_cu_db1baecd4cuda3std6ranges3__45__cpo4swapE,(_ZN34_INTERNAL_5c8633b0_4_k_cu_db1baecd4cuda3std3__420unreachable_sentinelE - _ZN34_INTERNAL_5c8633b0_4_k_cu_db1baecd4cuda3std6ranges3__45__cpo4swapE)
_ZN34_INTERNAL_5c8633b0_4_k_cu_db1baecd4cuda3std6ranges3__45__cpo4swapE:
	.zero		1
	.type		_ZN34_INTERNAL_5c8633b0_4_k_cu_db1baecd4cuda3std3__420unreachable_sentinelE,@object
	.size		_ZN34_INTERNAL_5c8633b0_4_k_cu_db1baecd4cuda3std3__420unreachable_sentinelE,(_ZN34_INTERNAL_5c8633b0_4_k_cu_db1baecd6thrust24THRUST_300001_SM_1000_NS6system6detail10sequential3seqE - _ZN34_INTERNAL_5c8633b0_4_k_cu_db1baecd4cuda3std3__420unreachable_sentinelE)
_ZN34_INTERNAL_5c8633b0_4_k_cu_db1baecd4cuda3std3__420unreachable_sentinelE:
	.zero		1
	.type		_ZN34_INTERNAL_5c8633b0_4_k_cu_db1baecd6thrust24THRUST_300001_SM_1000_NS6system6detail10sequential3seqE,@object
	.size		_ZN34_INTERNAL_5c8633b0_4_k_cu_db1baecd6thrust24THRUST_300001_SM_1000_NS6system6detail10sequential3seqE,(_ZN34_INTERNAL_5c8633b0_4_k_cu_db1baecd4cuda3std3__45__cpo4cendE - _ZN34_INTERNAL_5c8633b0_4_k_cu_db1baecd6thrust24THRUST_300001_SM_1000_NS6system6detail10sequential3seqE)
_ZN34_INTERNAL_5c8633b0_4_k_cu_db1baecd6thrust24THRUST_300001_SM_1000_NS6system6detail10sequential3seqE:
	.zero		1
	.type		_ZN34_INTERNAL_5c8633b0_4_k_cu_db1baecd4cuda3std3__45__cpo4cendE,@object
	.size		_ZN34_INTERNAL_5c8633b0_4_k_cu_db1baecd4cuda3std3__45__cpo4cendE,(_ZN34_INTERNAL_5c8633b0_4_k_cu_db1baecd4cuda3std6ranges3__45__cpo9iter_swapE - _ZN34_INTERNAL_5c8633b0_4_k_cu_db1baecd4cuda3std3__45__cpo4cendE)
_ZN34_INTERNAL_5c8633b0_4_k_cu_db1baecd4cuda3std3__45__cpo4cendE:
	.zero		1
	.type		_ZN34_INTERNAL_5c8633b0_4_k_cu_db1baecd4cuda3std6ranges3__45__cpo9iter_swapE,@object
	.size		_ZN34_INTERNAL_5c8633b0_4_k_cu_db1baecd4cuda3std6ranges3__45__cpo9iter_swapE,(_ZN34_INTERNAL_5c8633b0_4_k_cu_db1baecd4cuda3std3__45__cpo5crendE - _ZN34_INTERNAL_5c8633b0_4_k_cu_db1baecd4cuda3std6ranges3__45__cpo9iter_swapE)
_ZN34_INTERNAL_5c8633b0_4_k_cu_db1baecd4cuda3std6ranges3__45__cpo9iter_swapE:
	.zero		1
	.type		_ZN34_INTERNAL_5c8633b0_4_k_cu_db1baecd4cuda3std3__45__cpo5crendE,@object
	.size		_ZN34_INTERNAL_5c8633b0_4_k_cu_db1baecd4cuda3std3__45__cpo5crendE,(_ZN34_INTERNAL_5c8633b0_4_k_cu_db1baecd4cuda3std6ranges3__45__cpo5cdataE - _ZN34_INTERNAL_5c8633b0_4_k_cu_db1baecd4cuda3std3__45__cpo5crendE)
_ZN34_INTERNAL_5c8633b0_4_k_cu_db1baecd4cuda3std3__45__cpo5crendE:
	.zero		1
	.type		_ZN34_INTERNAL_5c8633b0_4_k_cu_db1baecd4cuda3std6ranges3__45__cpo5cdataE,@object
	.size		_ZN34_INTERNAL_5c8633b0_4_k_cu_db1baecd4cuda3std6ranges3__45__cpo5cdataE,(_ZN34_INTERNAL_5c8633b0_4_k_cu_db1baecd4cuda3std6ranges3__45__cpo3endE - _ZN34_INTERNAL_5c8633b0_4_k_cu_db1baecd4cuda3std6ranges3__45__cpo5cdataE)
_ZN34_INTERNAL_5c8633b0_4_k_cu_db1baecd4cuda3std6ranges3__45__cpo5cdataE:
	.zero		1
	.type		_ZN34_INTERNAL_5c8633b0_4_k_cu_db1baecd4cuda3std6ranges3__45__cpo3endE,@object
	.size		_ZN34_INTERNAL_5c8633b0_4_k_cu_db1baecd4cuda3std6ranges3__45__cpo3endE,(_ZN34_INTERNAL_5c8633b0_4_k_cu_db1baecd4cuda3std3__419piecewise_constructE - _ZN34_INTERNAL_5c8633b0_4_k_cu_db1baecd4cuda3std6ranges3__45__cpo3endE)
_ZN34_INTERNAL_5c8633b0_4_k_cu_db1baecd4cuda3std6ranges3__45__cpo3endE:
	.zero		1
	.type		_ZN34_INTERNAL_5c8633b0_4_k_cu_db1baecd4cuda3std3__419piecewise_constructE,@object
	.size		_ZN34_INTERNAL_5c8633b0_4_k_cu_db1baecd4cuda3std3__419piecewise_constructE,(_ZN34_INTERNAL_5c8633b0_4_k_cu_db1baecd4cuda3std6ranges3__45__cpo5ssizeE - _ZN34_INTERNAL_5c8633b0_4_k_cu_db1baecd4cuda3std3__419piecewise_constructE)
_ZN34_INTERNAL_5c8633b0_4_k_cu_db1baecd4cuda3std3__419piecewise_constructE:
	.zero		1
	.type		_ZN34_INTERNAL_5c8633b0_4_k_cu_db1baecd4cuda3std6ranges3__45__cpo5ssizeE,@object
	.size		_ZN34_INTERNAL_5c8633b0_4_k_cu_db1baecd4cuda3std6ranges3__45__cpo5ssizeE,(_ZN34_INTERNAL_5c8633b0_4_k_cu_db1baecd4cuda3std3__45__cpo3endE - _ZN34_INTERNAL_5c8633b0_4_k_cu_db1baecd4cuda3std6ranges3__45__cpo5ssizeE)
_ZN34_INTERNAL_5c8633b0_4_k_cu_db1baecd4cuda3std6ranges3__45__cpo5ssizeE:
	.zero		1
	.type		_ZN34_INTERNAL_5c8633b0_4_k_cu_db1baecd4cuda3std3__45__cpo3endE,@object
	.size		_ZN34_INTERNAL_5c8633b0_4_k_cu_db1baecd4cuda3std3__45__cpo3endE,(_ZN34_INTERNAL_5c8633b0_4_k_cu_db1baecd4cuda3std6ranges3__45__cpo4cendE - _ZN34_INTERNAL_5c8633b0_4_k_cu_db1baecd4cuda3std3__45__cpo3endE)
_ZN34_INTERNAL_5c8633b0_4_k_cu_db1baecd4cuda3std3__45__cpo3endE:
	.zero		1
	.type		_ZN34_INTERNAL_5c8633b0_4_k_cu_db1baecd4cuda3std6ranges3__45__cpo4cendE,@object
	.size		_ZN34_INTERNAL_5c8633b0_4_k_cu_db1baecd4cuda3std6ranges3__45__cpo4cendE,(_ZN34_INTERNAL_5c8633b0_4_k_cu_db1baecd4cuda3std3__45__cpo4rendE - _ZN34_INTERNAL_5c8633b0_4_k_cu_db1baecd4cuda3std6ranges3__45__cpo4cendE)
_ZN34_INTERNAL_5c8633b0_4_k_cu_db1baecd4cuda3std6ranges3__45__cpo4cendE:
	.zero		1
	.type		_ZN34_INTERNAL_5c8633b0_4_k_cu_db1baecd4cuda3std3__45__cpo4rendE,@object
	.size		_ZN34_INTERNAL_5c8633b0_4_k_cu_db1baecd4cuda3std3__45__cpo4rendE,(_ZN34_INTERNAL_5c8633b0_4_k_cu_db1baecd4cuda3std6ranges3__45__cpo4prevE - _ZN34_INTERNAL_5c8633b0_4_k_cu_db1baecd4cuda3std3__45__cpo4rendE)
_ZN34_INTERNAL_5c8633b0_4_k_cu_db1baecd4cuda3std3__45__cpo4rendE:
	.zero		1
	.type		_ZN34_INTERNAL_5c8633b0_4_k_cu_db1baecd4cuda3std6ranges3__45__cpo4prevE,@object
	.size		_ZN34_INTERNAL_5c8633b0_4_k_cu_db1baecd4cuda3std6ranges3__45__cpo4prevE,(_ZN34_INTERNAL_5c8633b0_4_k_cu_db1baecd4cuda3std6ranges3__45__cpo9iter_moveE - _ZN34_INTERNAL_5c8633b0_4_k_cu_db1baecd4cuda3std6ranges3__45__cpo4prevE)
_ZN34_INTERNAL_5c8633b0_4_k_cu_db1baecd4cuda3std6ranges3__45__cpo4prevE:
	.zero		1
	.type		_ZN34_INTERNAL_5c8633b0_4_k_cu_db1baecd4cuda3std6ranges3__45__cpo9iter_moveE,@object
	.size		_ZN34_INTERNAL_5c8633b0_4_k_cu_db1baecd4cuda3std6ranges3__45__cpo9iter_moveE,(.L_13 - _ZN34_INTERNAL_5c8633b0_4_k_cu_db1baecd4cuda3std6ranges3__45__cpo9iter_moveE)
_ZN34_INTERNAL_5c8633b0_4_k_cu_db1baecd4cuda3std6ranges3__45__cpo9iter_moveE:
	.zero		1
.L_13:


//--------------------- .nv.constant0._Z6kernelPhi --------------------------
	.section	.nv.constant0._Z6kernelPhi,"a",@progbits
	.sectionflags	@""
	.align	4
.nv.constant0._Z6kernelPhi:
	.zero		908


//--------------------- SYMBOLS --------------------------

	.type		.nv.reservedSmem.offset0,@object
	.size		.nv.reservedSmem.offset0,0x4
